//
// Generated by NVIDIA NVVM Compiler
//
// Compiler Build ID: CL-36424714
// Cuda compilation tools, release 13.0, V13.0.88
// Based on NVVM 20.0.0
//

.version 9.0
.target sm_100
.address_size 64

	// .globl	_Z6kernelP6float4jjf
.global .align 4 .b8 __cudart_i2opi_f[24] = {65, 144, 67, 60, 153, 149, 98, 219, 192, 221, 52, 245, 209, 87, 39, 252, 41, 21, 68, 78, 110, 131, 249, 162};

.visible .entry _Z6kernelP6float4jjf(
	.param .u64 .ptr .align 1 _Z6kernelP6float4jjf_param_0,
	.param .u32 _Z6kernelP6float4jjf_param_1,
	.param .u32 _Z6kernelP6float4jjf_param_2,
	.param .f32 _Z6kernelP6float4jjf_param_3
)
{
	.local .align 4 .b8 	__local_depot0[28];
	.reg .b64 	%SP;
	.reg .b64 	%SPL;
	.reg .pred 	%p<17>;
	.reg .b32 	%r<91>;
	.reg .b32 	%f<67>;
	.reg .b64 	%rd<43>;
	.reg .b64 	%fd<5>;

	mov.u64 	%SPL, __local_depot0;
	ld.param.u64 	%rd16, [_Z6kernelP6float4jjf_param_0];
	ld.param.u32 	%r31, [_Z6kernelP6float4jjf_param_1];
	ld.param.u32 	%r32, [_Z6kernelP6float4jjf_param_2];
	ld.param.f32 	%f16, [_Z6kernelP6float4jjf_param_3];
	add.u64 	%rd1, %SPL, 0;
	mov.u32 	%r33, %ctaid.x;
	mov.u32 	%r34, %ntid.x;
	mov.u32 	%r35, %tid.x;
	mad.lo.s32 	%r1, %r33, %r34, %r35;
	mov.u32 	%r36, %ctaid.y;
	mov.u32 	%r37, %ntid.y;
	mov.u32 	%r38, %tid.y;
	mad.lo.s32 	%r2, %r36, %r37, %r38;
	cvt.rn.f32.u32 	%f17, %r1;
	cvt.rn.f32.u32 	%f18, %r31;
	div.rn.f32 	%f19, %f17, %f18;
	cvt.rn.f32.u32 	%f20, %r2;
	cvt.rn.f32.u32 	%f21, %r32;
	div.rn.f32 	%f22, %f20, %f21;
	fma.rn.f32 	%f1, %f19, 0f40000000, 0fBF800000;
	fma.rn.f32 	%f2, %f22, 0f40000000, 0fBF800000;
	fma.rn.f32 	%f3, %f1, 0f40800000, %f16;
	mul.f32 	%f23, %f3, 0f3F22F983;
	cvt.rni.s32.f32 	%r86, %f23;
	cvt.rn.f32.s32 	%f24, %r86;
	fma.rn.f32 	%f25, %f24, 0fBFC90FDA, %f3;
	fma.rn.f32 	%f26, %f24, 0fB3A22168, %f25;
	fma.rn.f32 	%f65, %f24, 0fA7C234C5, %f26;
	abs.f32 	%f5, %f3;
	setp.ltu.f32 	%p1, %f5, 0f47CE4780;
	@%p1 bra 	$L__BB0_8;
	setp.neu.f32 	%p2, %f5, 0f7F800000;
	@%p2 bra 	$L__BB0_3;
	mov.f32 	%f29, 0f00000000;
	mul.rn.f32 	%f65, %f3, %f29;
	mov.b32 	%r86, 0;
	bra.uni 	$L__BB0_8;
$L__BB0_3:
	mov.b32 	%r4, %f3;
	shl.b32 	%r40, %r4, 8;
	or.b32  	%r5, %r40, -2147483648;
	mov.b64 	%rd39, 0;
	mov.b32 	%r83, 0;
	mov.u64 	%rd37, __cudart_i2opi_f;
	mov.u64 	%rd38, %rd1;
$L__BB0_4:
	.pragma "nounroll";
	ld.global.nc.u32 	%r41, [%rd37];
	mad.wide.u32 	%rd20, %r41, %r5, %rd39;
	shr.u64 	%rd39, %rd20, 32;
	st.local.u32 	[%rd38], %rd20;
	add.s32 	%r83, %r83, 1;
	add.s64 	%rd38, %rd38, 4;
	add.s64 	%rd37, %rd37, 4;
	setp.ne.s32 	%p3, %r83, 6;
	@%p3 bra 	$L__BB0_4;
	shr.u32 	%r42, %r4, 23;
	st.local.u32 	[%rd1+24], %rd39;
	and.b32  	%r8, %r42, 31;
	and.b32  	%r43, %r42, 224;
	add.s32 	%r44, %r43, -128;
	shr.u32 	%r45, %r44, 5;
	mul.wide.u32 	%rd21, %r45, 4;
	sub.s64 	%rd8, %rd1, %rd21;
	ld.local.u32 	%r84, [%rd8+24];
	ld.local.u32 	%r85, [%rd8+20];
	setp.eq.s32 	%p4, %r8, 0;
	@%p4 bra 	$L__BB0_7;
	shf.l.wrap.b32 	%r84, %r85, %r84, %r8;
	ld.local.u32 	%r46, [%rd8+16];
	shf.l.wrap.b32 	%r85, %r46, %r85, %r8;
$L__BB0_7:
	shr.u32 	%r47, %r84, 30;
	shf.l.wrap.b32 	%r48, %r85, %r84, 2;
	shl.b32 	%r49, %r85, 2;
	shr.u32 	%r50, %r48, 31;
	add.s32 	%r51, %r50, %r47;
	neg.s32 	%r52, %r51;
	setp.lt.s32 	%p5, %r4, 0;
	selp.b32 	%r86, %r52, %r51, %p5;
	xor.b32  	%r53, %r48, %r4;
	shr.s32 	%r54, %r48, 31;
	xor.b32  	%r55, %r54, %r48;
	xor.b32  	%r56, %r54, %r49;
	cvt.u64.u32 	%rd22, %r55;
	shl.b64 	%rd23, %rd22, 32;
	cvt.u64.u32 	%rd24, %r56;
	or.b64  	%rd25, %rd23, %rd24;
	cvt.rn.f64.s64 	%fd1, %rd25;
	mul.f64 	%fd2, %fd1, 0d3BF921FB54442D19;
	cvt.rn.f32.f64 	%f27, %fd2;
	neg.f32 	%f28, %f27;
	setp.lt.s32 	%p6, %r53, 0;
	selp.f32 	%f65, %f28, %f27, %p6;
$L__BB0_8:
	mul.rn.f32 	%f30, %f65, %f65;
	and.b32  	%r58, %r86, 1;
	setp.eq.b32 	%p7, %r58, 1;
	selp.f32 	%f31, 0f3F800000, %f65, %p7;
	fma.rn.f32 	%f32, %f30, %f31, 0f00000000;
	fma.rn.f32 	%f33, %f30, 0f37CBAC00, 0fBAB607ED;
	selp.f32 	%f34, %f33, 0fB94D4153, %p7;
	selp.f32 	%f35, 0f3D2AAABB, 0f3C0885E4, %p7;
	fma.rn.f32 	%f36, %f34, %f30, %f35;
	selp.f32 	%f37, 0fBEFFFFFF, 0fBE2AAAA8, %p7;
	fma.rn.f32 	%f38, %f36, %f30, %f37;
	fma.rn.f32 	%f39, %f38, %f32, %f31;
	and.b32  	%r59, %r86, 2;
	setp.eq.s32 	%p8, %r59, 0;
	mov.f32 	%f40, 0f00000000;
	sub.f32 	%f41, %f40, %f39;
	selp.f32 	%f9, %f39, %f41, %p8;
	fma.rn.f32 	%f10, %f2, 0f40800000, %f16;
	mul.f32 	%f42, %f10, 0f3F22F983;
	cvt.rni.s32.f32 	%r90, %f42;
	cvt.rn.f32.s32 	%f43, %r90;
	fma.rn.f32 	%f44, %f43, 0fBFC90FDA, %f10;
	fma.rn.f32 	%f45, %f43, 0fB3A22168, %f44;
	fma.rn.f32 	%f66, %f43, 0fA7C234C5, %f45;
	abs.f32 	%f12, %f10;
	setp.ltu.f32 	%p9, %f12, 0f47CE4780;
	@%p9 bra 	$L__BB0_16;
	setp.neu.f32 	%p10, %f12, 0f7F800000;
	@%p10 bra 	$L__BB0_11;
	mov.f32 	%f48, 0f00000000;
	mul.rn.f32 	%f66, %f10, %f48;
	mov.b32 	%r90, 0;
	bra.uni 	$L__BB0_16;
$L__BB0_11:
	mov.b32 	%r18, %f10;
	shl.b32 	%r61, %r18, 8;
	or.b32  	%r19, %r61, -2147483648;
	mov.b64 	%rd42, 0;
	mov.b32 	%r87, 0;
	mov.u64 	%rd40, __cudart_i2opi_f;
	mov.u64 	%rd41, %rd1;
$L__BB0_12:
	.pragma "nounroll";
	ld.global.nc.u32 	%r62, [%rd40];
	mad.wide.u32 	%rd28, %r62, %r19, %rd42;
	shr.u64 	%rd42, %rd28, 32;
	st.local.u32 	[%rd41], %rd28;
	add.s32 	%r87, %r87, 1;
	add.s64 	%rd41, %rd41, 4;
	add.s64 	%rd40, %rd40, 4;
	setp.ne.s32 	%p11, %r87, 6;
	@%p11 bra 	$L__BB0_12;
	shr.u32 	%r63, %r18, 23;
	st.local.u32 	[%rd1+24], %rd42;
	and.b32  	%r22, %r63, 31;
	and.b32  	%r64, %r63, 224;
	add.s32 	%r65, %r64, -128;
	shr.u32 	%r66, %r65, 5;
	mul.wide.u32 	%rd29, %r66, 4;
	sub.s64 	%rd15, %rd1, %rd29;
	ld.local.u32 	%r88, [%rd15+24];
	ld.local.u32 	%r89, [%rd15+20];
	setp.eq.s32 	%p12, %r22, 0;
	@%p12 bra 	$L__BB0_15;
	shf.l.wrap.b32 	%r88, %r89, %r88, %r22;
	ld.local.u32 	%r67, [%rd15+16];
	shf.l.wrap.b32 	%r89, %r67, %r89, %r22;
$L__BB0_15:
	shr.u32 	%r68, %r88, 30;
	shf.l.wrap.b32 	%r69, %r89, %r88, 2;
	shl.b32 	%r70, %r89, 2;
	shr.u32 	%r71, %r69, 31;
	add.s32 	%r72, %r71, %r68;
	neg.s32 	%r73, %r72;
	setp.lt.s32 	%p13, %r18, 0;
	selp.b32 	%r90, %r73, %r72, %p13;
	xor.b32  	%r74, %r69, %r18;
	shr.s32 	%r75, %r69, 31;
	xor.b32  	%r76, %r75, %r69;
	xor.b32  	%r77, %r75, %r70;
	cvt.u64.u32 	%rd30, %r76;
	shl.b64 	%rd31, %rd30, 32;
	cvt.u64.u32 	%rd32, %r77;
	or.b64  	%rd33, %rd31, %rd32;
	cvt.rn.f64.s64 	%fd3, %rd33;
	mul.f64 	%fd4, %fd3, 0d3BF921FB54442D19;
	cvt.rn.f32.f64 	%f46, %fd4;
	neg.f32 	%f47, %f46;
	setp.lt.s32 	%p14, %r74, 0;
	selp.f32 	%f66, %f47, %f46, %p14;
$L__BB0_16:
	cvta.to.global.u64 	%rd34, %rd16;
	add.s32 	%r79, %r90, 1;
	mul.rn.f32 	%f49, %f66, %f66;
	and.b32  	%r80, %r90, 1;
	setp.eq.b32 	%p15, %r80, 1;
	selp.f32 	%f50, %f66, 0f3F800000, %p15;
	fma.rn.f32 	%f51, %f49, %f50, 0f00000000;
	fma.rn.f32 	%f52, %f49, 0f37CBAC00, 0fBAB607ED;
	selp.f32 	%f53, 0fB94D4153, %f52, %p15;
	selp.f32 	%f54, 0f3C0885E4, 0f3D2AAABB, %p15;
	fma.rn.f32 	%f55, %f53, %f49, %f54;
	selp.f32 	%f56, 0fBE2AAAA8, 0fBEFFFFFF, %p15;
	fma.rn.f32 	%f57, %f55, %f49, %f56;
	fma.rn.f32 	%f58, %f57, %f51, %f50;
	and.b32  	%r81, %r79, 2;
	setp.eq.s32 	%p16, %r81, 0;
	mov.f32 	%f59, 0f00000000;
	sub.f32 	%f60, %f59, %f58;
	selp.f32 	%f61, %f58, %f60, %p16;
	mul.f32 	%f62, %f9, %f61;
	mul.f32 	%f63, %f62, 0f3F000000;
	mad.lo.s32 	%r82, %r31, %r2, %r1;
	mul.wide.u32 	%rd35, %r82, 16;
	add.s64 	%rd36, %rd34, %rd35;
	mov.f32 	%f64, 0f3F800000;
	st.global.v4.f32 	[%rd36], {%f1, %f63, %f2, %f64};
	ret;

}
	// .globl	_Z13kernel_colourP6float4P6uchar4jjf
.visible .entry _Z13kernel_colourP6float4P6uchar4jjf(
	.param .u64 .ptr .align 1 _Z13kernel_colourP6float4P6uchar4jjf_param_0,
	.param .u64 .ptr .align 1 _Z13kernel_colourP6float4P6uchar4jjf_param_1,
	.param .u32 _Z13kernel_colourP6float4P6uchar4jjf_param_2,
	.param .u32 _Z13kernel_colourP6float4P6uchar4jjf_param_3,
	.param .f32 _Z13kernel_colourP6float4P6uchar4jjf_param_4
)
{
	.local .align 4 .b8 	__local_depot1[28];
	.reg .b64 	%SP;
	.reg .b64 	%SPL;
	.reg .pred 	%p<47>;
	.reg .b16 	%rs<2>;
	.reg .b32 	%r<243>;
	.reg .b32 	%f<177>;
	.reg .b64 	%rd<120>;
	.reg .b64 	%fd<19>;

	mov.u64 	%SPL, __local_depot1;
	ld.param.u64 	%rd45, [_Z13kernel_colourP6float4P6uchar4jjf_param_0];
	ld.param.u64 	%rd46, [_Z13kernel_colourP6float4P6uchar4jjf_param_1];
	ld.param.u32 	%r87, [_Z13kernel_colourP6float4P6uchar4jjf_param_2];
	ld.param.u32 	%r88, [_Z13kernel_colourP6float4P6uchar4jjf_param_3];
	ld.param.f32 	%f42, [_Z13kernel_colourP6float4P6uchar4jjf_param_4];
	add.u64 	%rd1, %SPL, 0;
	mov.u32 	%r89, %ctaid.x;
	mov.u32 	%r90, %ntid.x;
	mov.u32 	%r91, %tid.x;
	mad.lo.s32 	%r1, %r89, %r90, %r91;
	mov.u32 	%r92, %ctaid.y;
	mov.u32 	%r93, %ntid.y;
	mov.u32 	%r94, %tid.y;
	mad.lo.s32 	%r2, %r92, %r93, %r94;
	cvt.rn.f32.u32 	%f1, %r1;
	cvt.rn.f32.u32 	%f43, %r87;
	div.rn.f32 	%f44, %f1, %f43;
	cvt.rn.f32.u32 	%f2, %r2;
	cvt.rn.f32.u32 	%f45, %r88;
	div.rn.f32 	%f46, %f2, %f45;
	fma.rn.f32 	%f3, %f44, 0f40000000, 0fBF800000;
	fma.rn.f32 	%f4, %f46, 0f40000000, 0fBF800000;
	fma.rn.f32 	%f5, %f3, 0f40800000, %f42;
	mul.f32 	%f47, %f5, 0f3F22F983;
	cvt.rni.s32.f32 	%r222, %f47;
	cvt.rn.f32.s32 	%f48, %r222;
	fma.rn.f32 	%f49, %f48, 0fBFC90FDA, %f5;
	fma.rn.f32 	%f50, %f48, 0fB3A22168, %f49;
	fma.rn.f32 	%f171, %f48, 0fA7C234C5, %f50;
	abs.f32 	%f7, %f5;
	setp.ltu.f32 	%p1, %f7, 0f47CE4780;
	@%p1 bra 	$L__BB1_8;
	setp.neu.f32 	%p2, %f7, 0f7F800000;
	@%p2 bra 	$L__BB1_3;
	mov.f32 	%f53, 0f00000000;
	mul.rn.f32 	%f171, %f5, %f53;
	mov.b32 	%r222, 0;
	bra.uni 	$L__BB1_8;
$L__BB1_3:
	mov.b32 	%r4, %f5;
	shl.b32 	%r96, %r4, 8;
	or.b32  	%r5, %r96, -2147483648;
	mov.b64 	%rd104, 0;
	mov.b32 	%r219, 0;
	mov.u64 	%rd102, __cudart_i2opi_f;
	mov.u64 	%rd103, %rd1;
$L__BB1_4:
	.pragma "nounroll";
	ld.global.nc.u32 	%r97, [%rd102];
	mad.wide.u32 	%rd50, %r97, %r5, %rd104;
	shr.u64 	%rd104, %rd50, 32;
	st.local.u32 	[%rd103], %rd50;
	add.s32 	%r219, %r219, 1;
	add.s64 	%rd103, %rd103, 4;
	add.s64 	%rd102, %rd102, 4;
	setp.ne.s32 	%p3, %r219, 6;
	@%p3 bra 	$L__BB1_4;
	shr.u32 	%r98, %r4, 23;
	st.local.u32 	[%rd1+24], %rd104;
	and.b32  	%r8, %r98, 31;
	and.b32  	%r99, %r98, 224;
	add.s32 	%r100, %r99, -128;
	shr.u32 	%r101, %r100, 5;
	mul.wide.u32 	%rd51, %r101, 4;
	sub.s64 	%rd8, %rd1, %rd51;
	ld.local.u32 	%r220, [%rd8+24];
	ld.local.u32 	%r221, [%rd8+20];
	setp.eq.s32 	%p4, %r8, 0;
	@%p4 bra 	$L__BB1_7;
	shf.l.wrap.b32 	%r220, %r221, %r220, %r8;
	ld.local.u32 	%r102, [%rd8+16];
	shf.l.wrap.b32 	%r221, %r102, %r221, %r8;
$L__BB1_7:
	shr.u32 	%r103, %r220, 30;
	shf.l.wrap.b32 	%r104, %r221, %r220, 2;
	shl.b32 	%r105, %r221, 2;
	shr.u32 	%r106, %r104, 31;
	add.s32 	%r107, %r106, %r103;
	neg.s32 	%r108, %r107;
	setp.lt.s32 	%p5, %r4, 0;
	selp.b32 	%r222, %r108, %r107, %p5;
	xor.b32  	%r109, %r104, %r4;
	shr.s32 	%r110, %r104, 31;
	xor.b32  	%r111, %r110, %r104;
	xor.b32  	%r112, %r110, %r105;
	cvt.u64.u32 	%rd52, %r111;
	shl.b64 	%rd53, %rd52, 32;
	cvt.u64.u32 	%rd54, %r112;
	or.b64  	%rd55, %rd53, %rd54;
	cvt.rn.f64.s64 	%fd1, %rd55;
	mul.f64 	%fd2, %fd1, 0d3BF921FB54442D19;
	cvt.rn.f32.f64 	%f51, %fd2;
	neg.f32 	%f52, %f51;
	setp.lt.s32 	%p6, %r109, 0;
	selp.f32 	%f171, %f52, %f51, %p6;
$L__BB1_8:
	mul.rn.f32 	%f54, %f171, %f171;
	and.b32  	%r114, %r222, 1;
	setp.eq.b32 	%p7, %r114, 1;
	selp.f32 	%f55, 0f3F800000, %f171, %p7;
	fma.rn.f32 	%f56, %f54, %f55, 0f00000000;
	fma.rn.f32 	%f57, %f54, 0f37CBAC00, 0fBAB607ED;
	selp.f32 	%f58, %f57, 0fB94D4153, %p7;
	selp.f32 	%f59, 0f3D2AAABB, 0f3C0885E4, %p7;
	fma.rn.f32 	%f60, %f58, %f54, %f59;
	selp.f32 	%f61, 0fBEFFFFFF, 0fBE2AAAA8, %p7;
	fma.rn.f32 	%f62, %f60, %f54, %f61;
	fma.rn.f32 	%f63, %f62, %f56, %f55;
	and.b32  	%r115, %r222, 2;
	setp.eq.s32 	%p8, %r115, 0;
	mov.f32 	%f64, 0f00000000;
	sub.f32 	%f65, %f64, %f63;
	selp.f32 	%f11, %f63, %f65, %p8;
	fma.rn.f32 	%f12, %f4, 0f40800000, %f42;
	mul.f32 	%f66, %f12, 0f3F22F983;
	cvt.rni.s32.f32 	%r226, %f66;
	cvt.rn.f32.s32 	%f67, %r226;
	fma.rn.f32 	%f68, %f67, 0fBFC90FDA, %f12;
	fma.rn.f32 	%f69, %f67, 0fB3A22168, %f68;
	fma.rn.f32 	%f172, %f67, 0fA7C234C5, %f69;
	abs.f32 	%f14, %f12;
	setp.ltu.f32 	%p9, %f14, 0f47CE4780;
	@%p9 bra 	$L__BB1_16;
	setp.neu.f32 	%p10, %f14, 0f7F800000;
	@%p10 bra 	$L__BB1_11;
	mov.f32 	%f72, 0f00000000;
	mul.rn.f32 	%f172, %f12, %f72;
	mov.b32 	%r226, 0;
	bra.uni 	$L__BB1_16;
$L__BB1_11:
	mov.b32 	%r18, %f12;
	shl.b32 	%r117, %r18, 8;
	or.b32  	%r19, %r117, -2147483648;
	mov.b64 	%rd107, 0;
	mov.b32 	%r223, 0;
	mov.u64 	%rd105, __cudart_i2opi_f;
	mov.u64 	%rd106, %rd1;
$L__BB1_12:
	.pragma "nounroll";
	ld.global.nc.u32 	%r118, [%rd105];
	mad.wide.u32 	%rd58, %r118, %r19, %rd107;
	shr.u64 	%rd107, %rd58, 32;
	st.local.u32 	[%rd106], %rd58;
	add.s32 	%r223, %r223, 1;
	add.s64 	%rd106, %rd106, 4;
	add.s64 	%rd105, %rd105, 4;
	setp.ne.s32 	%p11, %r223, 6;
	@%p11 bra 	$L__BB1_12;
	shr.u32 	%r119, %r18, 23;
	st.local.u32 	[%rd1+24], %rd107;
	and.b32  	%r22, %r119, 31;
	and.b32  	%r120, %r119, 224;
	add.s32 	%r121, %r120, -128;
	shr.u32 	%r122, %r121, 5;
	mul.wide.u32 	%rd59, %r122, 4;
	sub.s64 	%rd15, %rd1, %rd59;
	ld.local.u32 	%r224, [%rd15+24];
	ld.local.u32 	%r225, [%rd15+20];
	setp.eq.s32 	%p12, %r22, 0;
	@%p12 bra 	$L__BB1_15;
	shf.l.wrap.b32 	%r224, %r225, %r224, %r22;
	ld.local.u32 	%r123, [%rd15+16];
	shf.l.wrap.b32 	%r225, %r123, %r225, %r22;
$L__BB1_15:
	shr.u32 	%r124, %r224, 30;
	shf.l.wrap.b32 	%r125, %r225, %r224, 2;
	shl.b32 	%r126, %r225, 2;
	shr.u32 	%r127, %r125, 31;
	add.s32 	%r128, %r127, %r124;
	neg.s32 	%r129, %r128;
	setp.lt.s32 	%p13, %r18, 0;
	selp.b32 	%r226, %r129, %r128, %p13;
	xor.b32  	%r130, %r125, %r18;
	shr.s32 	%r131, %r125, 31;
	xor.b32  	%r132, %r131, %r125;
	xor.b32  	%r133, %r131, %r126;
	cvt.u64.u32 	%rd60, %r132;
	shl.b64 	%rd61, %rd60, 32;
	cvt.u64.u32 	%rd62, %r133;
	or.b64  	%rd63, %rd61, %rd62;
	cvt.rn.f64.s64 	%fd3, %rd63;
	mul.f64 	%fd4, %fd3, 0d3BF921FB54442D19;
	cvt.rn.f32.f64 	%f70, %fd4;
	neg.f32 	%f71, %f70;
	setp.lt.s32 	%p14, %r130, 0;
	selp.f32 	%f172, %f71, %f70, %p14;
$L__BB1_16:
	add.s32 	%r135, %r226, 1;
	mul.rn.f32 	%f73, %f172, %f172;
	and.b32  	%r136, %r226, 1;
	setp.eq.b32 	%p15, %r136, 1;
	selp.f32 	%f74, %f172, 0f3F800000, %p15;
	fma.rn.f32 	%f75, %f73, %f74, 0f00000000;
	fma.rn.f32 	%f76, %f73, 0f37CBAC00, 0fBAB607ED;
	selp.f32 	%f77, 0fB94D4153, %f76, %p15;
	selp.f32 	%f78, 0f3C0885E4, 0f3D2AAABB, %p15;
	fma.rn.f32 	%f79, %f77, %f73, %f78;
	selp.f32 	%f80, 0fBE2AAAA8, 0fBEFFFFFF, %p15;
	fma.rn.f32 	%f81, %f79, %f73, %f80;
	fma.rn.f32 	%f82, %f81, %f75, %f74;
	and.b32  	%r137, %r135, 2;
	setp.eq.s32 	%p16, %r137, 0;
	mov.f32 	%f83, 0f00000000;
	sub.f32 	%f84, %f83, %f82;
	selp.f32 	%f85, %f82, %f84, %p16;
	mul.f32 	%f86, %f11, %f85;
	mul.f32 	%f18, %f86, 0f3F000000;
	mad.lo.s32 	%r138, %r87, %r2, %r1;
	cvta.to.global.u64 	%rd64, %rd45;
	mul.wide.u32 	%rd65, %r138, 16;
	add.s64 	%rd66, %rd64, %rd65;
	mov.f32 	%f87, 0f3F800000;
	st.global.v4.f32 	[%rd66], {%f3, %f18, %f4, %f87};
	cvta.to.global.u64 	%rd67, %rd46;
	mul.wide.u32 	%rd68, %r138, 4;
	add.s64 	%rd69, %rd67, %rd68;
	add.s64 	%rd16, %rd69, 3;
	mov.b16 	%rs1, 0;
	st.global.u8 	[%rd69+3], %rs1;
	add.f32 	%f19, %f18, %f1;
	mul.f32 	%f88, %f19, 0f3F22F983;
	cvt.rni.s32.f32 	%r230, %f88;
	cvt.rn.f32.s32 	%f89, %r230;
	fma.rn.f32 	%f90, %f89, 0fBFC90FDA, %f19;
	fma.rn.f32 	%f91, %f89, 0fB3A22168, %f90;
	fma.rn.f32 	%f173, %f89, 0fA7C234C5, %f91;
	abs.f32 	%f21, %f19;
	setp.ltu.f32 	%p17, %f21, 0f47CE4780;
	@%p17 bra 	$L__BB1_24;
	setp.neu.f32 	%p18, %f21, 0f7F800000;
	@%p18 bra 	$L__BB1_19;
	mov.f32 	%f94, 0f00000000;
	mul.rn.f32 	%f173, %f19, %f94;
	mov.b32 	%r230, 0;
	bra.uni 	$L__BB1_24;
$L__BB1_19:
	mov.b32 	%r32, %f19;
	shl.b32 	%r140, %r32, 8;
	or.b32  	%r33, %r140, -2147483648;
	mov.b64 	%rd110, 0;
	mov.b32 	%r227, 0;
	mov.u64 	%rd108, __cudart_i2opi_f;
	mov.u64 	%rd109, %rd1;
$L__BB1_20:
	.pragma "nounroll";
	ld.global.nc.u32 	%r141, [%rd108];
	mad.wide.u32 	%rd72, %r141, %r33, %rd110;
	shr.u64 	%rd110, %rd72, 32;
	st.local.u32 	[%rd109], %rd72;
	add.s32 	%r227, %r227, 1;
	add.s64 	%rd109, %rd109, 4;
	add.s64 	%rd108, %rd108, 4;
	setp.ne.s32 	%p19, %r227, 6;
	@%p19 bra 	$L__BB1_20;
	shr.u32 	%r142, %r32, 23;
	st.local.u32 	[%rd1+24], %rd110;
	and.b32  	%r36, %r142, 31;
	and.b32  	%r143, %r142, 224;
	add.s32 	%r144, %r143, -128;
	shr.u32 	%r145, %r144, 5;
	mul.wide.u32 	%rd73, %r145, 4;
	sub.s64 	%rd23, %rd1, %rd73;
	ld.local.u32 	%r228, [%rd23+24];
	ld.local.u32 	%r229, [%rd23+20];
	setp.eq.s32 	%p20, %r36, 0;
	@%p20 bra 	$L__BB1_23;
	shf.l.wrap.b32 	%r228, %r229, %r228, %r36;
	ld.local.u32 	%r146, [%rd23+16];
	shf.l.wrap.b32 	%r229, %r146, %r229, %r36;
$L__BB1_23:
	shr.u32 	%r147, %r228, 30;
	shf.l.wrap.b32 	%r148, %r229, %r228, 2;
	shl.b32 	%r149, %r229, 2;
	shr.u32 	%r150, %r148, 31;
	add.s32 	%r151, %r150, %r147;
	neg.s32 	%r152, %r151;
	setp.lt.s32 	%p21, %r32, 0;
	selp.b32 	%r230, %r152, %r151, %p21;
	xor.b32  	%r153, %r148, %r32;
	shr.s32 	%r154, %r148, 31;
	xor.b32  	%r155, %r154, %r148;
	xor.b32  	%r156, %r154, %r149;
	cvt.u64.u32 	%rd74, %r155;
	shl.b64 	%rd75, %rd74, 32;
	cvt.u64.u32 	%rd76, %r156;
	or.b64  	%rd77, %rd75, %rd76;
	cvt.rn.f64.s64 	%fd5, %rd77;
	mul.f64 	%fd6, %fd5, 0d3BF921FB54442D19;
	cvt.rn.f32.f64 	%f92, %fd6;
	neg.f32 	%f93, %f92;
	setp.lt.s32 	%p22, %r153, 0;
	selp.f32 	%f173, %f93, %f92, %p22;
$L__BB1_24:
	mul.rn.f32 	%f95, %f173, %f173;
	and.b32  	%r158, %r230, 1;
	setp.eq.b32 	%p23, %r158, 1;
	selp.f32 	%f96, 0f3F800000, %f173, %p23;
	fma.rn.f32 	%f97, %f95, %f96, 0f00000000;
	fma.rn.f32 	%f98, %f95, 0f37CBAC00, 0fBAB607ED;
	selp.f32 	%f99, %f98, 0fB94D4153, %p23;
	selp.f32 	%f100, 0f3D2AAABB, 0f3C0885E4, %p23;
	fma.rn.f32 	%f101, %f99, %f95, %f100;
	selp.f32 	%f102, 0fBEFFFFFF, 0fBE2AAAA8, %p23;
	fma.rn.f32 	%f103, %f101, %f95, %f102;
	fma.rn.f32 	%f104, %f103, %f97, %f96;
	and.b32  	%r159, %r230, 2;
	setp.eq.s32 	%p24, %r159, 0;
	mov.f32 	%f105, 0f00000000;
	sub.f32 	%f106, %f105, %f104;
	selp.f32 	%f107, %f104, %f106, %p24;
	add.f32 	%f108, %f107, 0f3F800000;
	cvt.f64.f32 	%fd7, %f108;
	mul.f64 	%fd8, %fd7, 0d405FE00000000000;
	cvt.rzi.u32.f64 	%r160, %fd8;
	st.global.u8 	[%rd16+-3], %r160;
	mul.f32 	%f109, %f1, 0f3F22F983;
	cvt.rni.s32.f32 	%r234, %f109;
	cvt.rn.f32.s32 	%f110, %r234;
	fma.rn.f32 	%f111, %f110, 0fBFC90FDA, %f1;
	fma.rn.f32 	%f112, %f110, 0fB3A22168, %f111;
	fma.rn.f32 	%f174, %f110, 0fA7C234C5, %f112;
	abs.f32 	%f26, %f1;
	setp.ltu.f32 	%p25, %f26, 0f47CE4780;
	@%p25 bra 	$L__BB1_32;
	setp.neu.f32 	%p26, %f26, 0f7F800000;
	@%p26 bra 	$L__BB1_27;
	mov.f32 	%f115, 0f00000000;
	mul.rn.f32 	%f174, %f1, %f115;
	mov.b32 	%r234, 0;
	bra.uni 	$L__BB1_32;
$L__BB1_27:
	mov.b32 	%r46, %f1;
	shl.b32 	%r162, %r46, 8;
	or.b32  	%r47, %r162, -2147483648;
	mov.b64 	%rd113, 0;
	mov.b32 	%r231, 0;
	mov.u64 	%rd111, __cudart_i2opi_f;
	mov.u64 	%rd112, %rd1;
$L__BB1_28:
	.pragma "nounroll";
	ld.global.nc.u32 	%r163, [%rd111];
	mad.wide.u32 	%rd80, %r163, %r47, %rd113;
	shr.u64 	%rd113, %rd80, 32;
	st.local.u32 	[%rd112], %rd80;
	add.s32 	%r231, %r231, 1;
	add.s64 	%rd112, %rd112, 4;
	add.s64 	%rd111, %rd111, 4;
	setp.ne.s32 	%p27, %r231, 6;
	@%p27 bra 	$L__BB1_28;
	shr.u32 	%r164, %r46, 23;
	st.local.u32 	[%rd1+24], %rd113;
	and.b32  	%r50, %r164, 31;
	add.s32 	%r165, %r164, -128;
	shr.u32 	%r166, %r165, 5;
	mul.wide.u32 	%rd81, %r166, 4;
	sub.s64 	%rd30, %rd1, %rd81;
	ld.local.u32 	%r232, [%rd30+24];
	ld.local.u32 	%r233, [%rd30+20];
	setp.eq.s32 	%p28, %r50, 0;
	@%p28 bra 	$L__BB1_31;
	shf.l.wrap.b32 	%r232, %r233, %r232, %r50;
	ld.local.u32 	%r167, [%rd30+16];
	shf.l.wrap.b32 	%r233, %r167, %r233, %r50;
$L__BB1_31:
	shr.u32 	%r168, %r232, 30;
	shf.l.wrap.b32 	%r169, %r233, %r232, 2;
	shl.b32 	%r170, %r233, 2;
	shr.u32 	%r171, %r169, 31;
	add.s32 	%r234, %r171, %r168;
	shr.s32 	%r172, %r169, 31;
	xor.b32  	%r173, %r172, %r169;
	xor.b32  	%r174, %r172, %r170;
	cvt.u64.u32 	%rd82, %r173;
	shl.b64 	%rd83, %rd82, 32;
	cvt.u64.u32 	%rd84, %r174;
	or.b64  	%rd85, %rd83, %rd84;
	cvt.rn.f64.s64 	%fd9, %rd85;
	mul.f64 	%fd10, %fd9, 0d3BF921FB54442D19;
	cvt.rn.f32.f64 	%f113, %fd10;
	neg.f32 	%f114, %f113;
	setp.lt.s32 	%p29, %r169, 0;
	selp.f32 	%f174, %f114, %f113, %p29;
$L__BB1_32:
	mul.rn.f32 	%f116, %f174, %f174;
	and.b32  	%r176, %r234, 1;
	setp.eq.b32 	%p30, %r176, 1;
	selp.f32 	%f117, 0f3F800000, %f174, %p30;
	fma.rn.f32 	%f118, %f116, %f117, 0f00000000;
	fma.rn.f32 	%f119, %f116, 0f37CBAC00, 0fBAB607ED;
	selp.f32 	%f120, %f119, 0fB94D4153, %p30;
	selp.f32 	%f121, 0f3D2AAABB, 0f3C0885E4, %p30;
	fma.rn.f32 	%f122, %f120, %f116, %f121;
	selp.f32 	%f123, 0fBEFFFFFF, 0fBE2AAAA8, %p30;
	fma.rn.f32 	%f124, %f122, %f116, %f123;
	fma.rn.f32 	%f125, %f124, %f118, %f117;
	and.b32  	%r177, %r234, 2;
	setp.eq.s32 	%p31, %r177, 0;
	mov.f32 	%f126, 0f00000000;
	sub.f32 	%f127, %f126, %f125;
	selp.f32 	%f30, %f125, %f127, %p31;
	mul.f32 	%f128, %f2, 0f3F22F983;
	cvt.rni.s32.f32 	%r238, %f128;
	cvt.rn.f32.s32 	%f129, %r238;
	fma.rn.f32 	%f130, %f129, 0fBFC90FDA, %f2;
	fma.rn.f32 	%f131, %f129, 0fB3A22168, %f130;
	fma.rn.f32 	%f175, %f129, 0fA7C234C5, %f131;
	abs.f32 	%f32, %f2;
	setp.ltu.f32 	%p32, %f32, 0f47CE4780;
	@%p32 bra 	$L__BB1_40;
	setp.neu.f32 	%p33, %f32, 0f7F800000;
	@%p33 bra 	$L__BB1_35;
	mov.f32 	%f134, 0f00000000;
	mul.rn.f32 	%f175, %f2, %f134;
	mov.b32 	%r238, 0;
	bra.uni 	$L__BB1_40;
$L__BB1_35:
	mov.b32 	%r60, %f2;
	shl.b32 	%r179, %r60, 8;
	or.b32  	%r61, %r179, -2147483648;
	mov.b64 	%rd116, 0;
	mov.b32 	%r235, 0;
	mov.u64 	%rd114, __cudart_i2opi_f;
	mov.u64 	%rd115, %rd1;
$L__BB1_36:
	.pragma "nounroll";
	ld.global.nc.u32 	%r180, [%rd114];
	mad.wide.u32 	%rd88, %r180, %r61, %rd116;
	shr.u64 	%rd116, %rd88, 32;
	st.local.u32 	[%rd115], %rd88;
	add.s32 	%r235, %r235, 1;
	add.s64 	%rd115, %rd115, 4;
	add.s64 	%rd114, %rd114, 4;
	setp.ne.s32 	%p34, %r235, 6;
	@%p34 bra 	$L__BB1_36;
	shr.u32 	%r181, %r60, 23;
	st.local.u32 	[%rd1+24], %rd116;
	and.b32  	%r64, %r181, 31;
	add.s32 	%r182, %r181, -128;
	shr.u32 	%r183, %r182, 5;
	mul.wide.u32 	%rd89, %r183, 4;
	sub.s64 	%rd37, %rd1, %rd89;
	ld.local.u32 	%r236, [%rd37+24];
	ld.local.u32 	%r237, [%rd37+20];
	setp.eq.s32 	%p35, %r64, 0;
	@%p35 bra 	$L__BB1_39;
	shf.l.wrap.b32 	%r236, %r237, %r236, %r64;
	ld.local.u32 	%r184, [%rd37+16];
	shf.l.wrap.b32 	%r237, %r184, %r237, %r64;
$L__BB1_39:
	shr.u32 	%r185, %r236, 30;
	shf.l.wrap.b32 	%r186, %r237, %r236, 2;
	shl.b32 	%r187, %r237, 2;
	shr.u32 	%r188, %r186, 31;
	add.s32 	%r238, %r188, %r185;
	shr.s32 	%r189, %r186, 31;
	xor.b32  	%r190, %r189, %r186;
	xor.b32  	%r191, %r189, %r187;
	cvt.u64.u32 	%rd90, %r190;
	shl.b64 	%rd91, %rd90, 32;
	cvt.u64.u32 	%rd92, %r191;
	or.b64  	%rd93, %rd91, %rd92;
	cvt.rn.f64.s64 	%fd11, %rd93;
	mul.f64 	%fd12, %fd11, 0d3BF921FB54442D19;
	cvt.rn.f32.f64 	%f132, %fd12;
	neg.f32 	%f133, %f132;
	setp.lt.s32 	%p36, %r186, 0;
	selp.f32 	%f175, %f133, %f132, %p36;
$L__BB1_40:
	add.s32 	%r193, %r238, 1;
	mul.rn.f32 	%f135, %f175, %f175;
	and.b32  	%r194, %r238, 1;
	setp.eq.b32 	%p37, %r194, 1;
	selp.f32 	%f136, %f175, 0f3F800000, %p37;
	fma.rn.f32 	%f137, %f135, %f136, 0f00000000;
	fma.rn.f32 	%f138, %f135, 0f37CBAC00, 0fBAB607ED;
	selp.f32 	%f139, 0fB94D4153, %f138, %p37;
	selp.f32 	%f140, 0f3C0885E4, 0f3D2AAABB, %p37;
	fma.rn.f32 	%f141, %f139, %f135, %f140;
	selp.f32 	%f142, 0fBE2AAAA8, 0fBEFFFFFF, %p37;
	fma.rn.f32 	%f143, %f141, %f135, %f142;
	fma.rn.f32 	%f144, %f143, %f137, %f136;
	and.b32  	%r195, %r193, 2;
	setp.eq.s32 	%p38, %r195, 0;
	mov.f32 	%f145, 0f00000000;
	sub.f32 	%f146, %f145, %f144;
	selp.f32 	%f147, %f144, %f146, %p38;
	fma.rn.f32 	%f148, %f30, %f147, 0f3F800000;
	cvt.f64.f32 	%fd13, %f148;
	mul.f64 	%fd14, %fd13, 0d405FE00000000000;
	cvt.rzi.u32.f64 	%r196, %fd14;
	st.global.u8 	[%rd16+-2], %r196;
	div.rn.f32 	%f149, %f42, 0f41200000;
	add.f32 	%f36, %f149, %f18;
	mul.f32 	%f150, %f36, 0f3F22F983;
	cvt.rni.s32.f32 	%r242, %f150;
	cvt.rn.f32.s32 	%f151, %r242;
	fma.rn.f32 	%f152, %f151, 0fBFC90FDA, %f36;
	fma.rn.f32 	%f153, %f151, 0fB3A22168, %f152;
	fma.rn.f32 	%f176, %f151, 0fA7C234C5, %f153;
	abs.f32 	%f38, %f36;
	setp.ltu.f32 	%p39, %f38, 0f47CE4780;
	@%p39 bra 	$L__BB1_48;
	setp.neu.f32 	%p40, %f38, 0f7F800000;
	@%p40 bra 	$L__BB1_43;
	mov.f32 	%f156, 0f00000000;
	mul.rn.f32 	%f176, %f36, %f156;
	mov.b32 	%r242, 0;
	bra.uni 	$L__BB1_48;
$L__BB1_43:
	mov.b32 	%r74, %f36;
	shl.b32 	%r198, %r74, 8;
	or.b32  	%r75, %r198, -2147483648;
	mov.b64 	%rd119, 0;
	mov.b32 	%r239, 0;
	mov.u64 	%rd117, __cudart_i2opi_f;
	mov.u64 	%rd118, %rd1;
$L__BB1_44:
	.pragma "nounroll";
	ld.global.nc.u32 	%r199, [%rd117];
	mad.wide.u32 	%rd96, %r199, %r75, %rd119;
	shr.u64 	%rd119, %rd96, 32;
	st.local.u32 	[%rd118], %rd96;
	add.s32 	%r239, %r239, 1;
	add.s64 	%rd118, %rd118, 4;
	add.s64 	%rd117, %rd117, 4;
	setp.ne.s32 	%p41, %r239, 6;
	@%p41 bra 	$L__BB1_44;
	shr.u32 	%r200, %r74, 23;
	st.local.u32 	[%rd1+24], %rd119;
	and.b32  	%r78, %r200, 31;
	and.b32  	%r201, %r200, 224;
	add.s32 	%r202, %r201, -128;
	shr.u32 	%r203, %r202, 5;
	mul.wide.u32 	%rd97, %r203, 4;
	sub.s64 	%rd44, %rd1, %rd97;
	ld.local.u32 	%r240, [%rd44+24];
	ld.local.u32 	%r241, [%rd44+20];
	setp.eq.s32 	%p42, %r78, 0;
	@%p42 bra 	$L__BB1_47;
	shf.l.wrap.b32 	%r240, %r241, %r240, %r78;
	ld.local.u32 	%r204, [%rd44+16];
	shf.l.wrap.b32 	%r241, %r204, %r241, %r78;
$L__BB1_47:
	shr.u32 	%r205, %r240, 30;
	shf.l.wrap.b32 	%r206, %r241, %r240, 2;
	shl.b32 	%r207, %r241, 2;
	shr.u32 	%r208, %r206, 31;
	add.s32 	%r209, %r208, %r205;
	neg.s32 	%r210, %r209;
	setp.lt.s32 	%p43, %r74, 0;
	selp.b32 	%r242, %r210, %r209, %p43;
	xor.b32  	%r211, %r206, %r74;
	shr.s32 	%r212, %r206, 31;
	xor.b32  	%r213, %r212, %r206;
	xor.b32  	%r214, %r212, %r207;
	cvt.u64.u32 	%rd98, %r213;
	shl.b64 	%rd99, %rd98, 32;
	cvt.u64.u32 	%rd100, %r214;
	or.b64  	%rd101, %rd99, %rd100;
	cvt.rn.f64.s64 	%fd15, %rd101;
	mul.f64 	%fd16, %fd15, 0d3BF921FB54442D19;
	cvt.rn.f32.f64 	%f154, %fd16;
	neg.f32 	%f155, %f154;
	setp.lt.s32 	%p44, %r211, 0;
	selp.f32 	%f176, %f155, %f154, %p44;
$L__BB1_48:
	mul.rn.f32 	%f157, %f176, %f176;
	and.b32  	%r216, %r242, 1;
	setp.eq.b32 	%p45, %r216, 1;
	selp.f32 	%f158, 0f3F800000, %f176, %p45;
	fma.rn.f32 	%f159, %f157, %f158, 0f00000000;
	fma.rn.f32 	%f160, %f157, 0f37CBAC00, 0fBAB607ED;
	selp.f32 	%f161, %f160, 0fB94D4153, %p45;
	selp.f32 	%f162, 0f3D2AAABB, 0f3C0885E4, %p45;
	fma.rn.f32 	%f163, %f161, %f157, %f162;
	selp.f32 	%f164, 0fBEFFFFFF, 0fBE2AAAA8, %p45;
	fma.rn.f32 	%f165, %f163, %f157, %f164;
	fma.rn.f32 	%f166, %f165, %f159, %f158;
	and.b32  	%r217, %r242, 2;
	setp.eq.s32 	%p46, %r217, 0;
	mov.f32 	%f167, 0f00000000;
	sub.f32 	%f168, %f167, %f166;
	selp.f32 	%f169, %f166, %f168, %p46;
	add.f32 	%f170, %f169, 0f3F800000;
	cvt.f64.f32 	%fd17, %f170;
	mul.f64 	%fd18, %fd17, 0d405FE00000000000;
	cvt.rzi.u32.f64 	%r218, %fd18;
	st.global.u8 	[%rd16+-1], %r218;
	ret;

}


// ===== COMPILED SASS (sm_100) =====

	.target	sm_100

	.elftype	@"ET_EXEC"


//--------------------- .note.nv.tkinfo           --------------------------
	.section	.note.nv.tkinfo,"",@"SHT_NOTE"
	.sectionflags	@"SHF_NOTE_NV_TKINFO"
	.tkinfo
        /*0018*/ 	.word	0x00000002
        /*0030*/ 	.string	""
        /*0030*/ 	.string	"ptxas"
        /*0030*/ 	.string	"Cuda compilation tools, release 13.0, V13.0.88"
        /*0030*/ 	.string	"Build cuda_13.0.r13.0/compiler.36424714_0"
        /*0030*/ 	.string	"-arch sm_100 -m 64 "



//--------------------- .note.nv.cuinfo           --------------------------
	.section	.note.nv.cuinfo,"",@"SHT_NOTE"
	.sectionflags	@"SHF_NOTE_NV_CUINFO"
        /*0018*/ 	.short	0x0002
        /*001a*/ 	.short	0x0064
        /*001c*/ 	.short	0x0082
	.zero		2


//--------------------- .nv.info                  --------------------------
	.section	.nv.info,"",@"SHT_CUDA_INFO"
	.align	4


	//----- nvinfo : EIATTR_REGCOUNT
	.align		4
        /*0000*/ 	.byte	0x04, 0x2f
        /*0002*/ 	.short	(.L_2 - .L_1)
	.align		4
.L_1:
        /*0004*/ 	.word	index@(_Z6kernelP6float4jjf)
        /*0008*/ 	.word	0x00000014


	//----- nvinfo : EIATTR_FRAME_SIZE
	.align		4
.L_2:
        /*000c*/ 	.byte	0x04, 0x11
        /*000e*/ 	.short	(.L_4 - .L_3)
	.align		4
.L_3:
        /*0010*/ 	.word	index@($__internal_1_$__cuda_sm3x_div_rn_noftz_f32_slowpath)
        /*0014*/ 	.word	0x00000020


	//----- nvinfo : EIATTR_FRAME_SIZE
	.align		4
.L_4:
        /*0018*/ 	.byte	0x04, 0x11
        /*001a*/ 	.short	(.L_6 - .L_5)
	.align		4
.L_5:
        /*001c*/ 	.word	index@(_Z6kernelP6float4jjf)
        /*0020*/ 	.word	0x00000020


	//----- nvinfo : EIATTR_REGCOUNT
	.align		4
.L_6:
        /*0024*/ 	.byte	0x04, 0x2f
        /*0026*/ 	.short	(.L_8 - .L_7)
	.align		4
.L_7:
        /*0028*/ 	.word	index@(_Z13kernel_colourP6float4P6uchar4jjf)
        /*002c*/ 	.word	0x00000019


	//----- nvinfo : EIATTR_FRAME_SIZE
	.align		4
.L_8:
        /*0030*/ 	.byte	0x04, 0x11
        /*0032*/ 	.short	(.L_10 - .L_9)
	.align		4
.L_9:
        /*0034*/ 	.word	index@($__internal_0_$__cuda_sm3x_div_rn_noftz_f32_slowpath)
        /*0038*/ 	.word	0x00000020


	//----- nvinfo : EIATTR_FRAME_SIZE
	.align		4
.L_10:
        /*003c*/ 	.byte	0x04, 0x11
        /*003e*/ 	.short	(.L_12 - .L_11)
	.align		4
.L_11:
        /*0040*/ 	.word	index@(_Z13kernel_colourP6float4P6uchar4jjf)
        /*0044*/ 	.word	0x00000020


	//----- nvinfo : EIATTR_MIN_STACK_SIZE
	.align		4
.L_12:
        /*0048*/ 	.byte	0x04, 0x12
        /*004a*/ 	.short	(.L_14 - .L_13)
	.align		4
.L_13:
        /*004c*/ 	.word	index@(_Z13kernel_colourP6float4P6uchar4jjf)
        /*0050*/ 	.word	0x00000020


	//----- nvinfo : EIATTR_MIN_STACK_SIZE
	.align		4
.L_14:
        /*0054*/ 	.byte	0x04, 0x12
        /*0056*/ 	.short	(.L_16 - .L_15)
	.align		4
.L_15:
        /*0058*/ 	.word	index@(_Z6kernelP6float4jjf)
        /*005c*/ 	.word	0x00000020
.L_16:


//--------------------- .nv.compat                --------------------------
	.section	.nv.compat,"",@"SHT_CUDA_COMPAT_INFO"
	.align	4
        /*0000*/ 	.byte	0x02, 0x09, 0x00, 0x00, 0x02, 0x02, 0x01, 0x00, 0x02, 0x05, 0x05, 0x00, 0x03, 0x07, 0x01, 0x01
        /*0010*/ 	.byte	0x02, 0x03, 0x00, 0x00, 0x02, 0x06, 0x01, 0x00, 0x04, 0x0b, 0x08, 0x00, 0x01, 0x00, 0x00, 0x00
        /*0020*/ 	.byte	0x00, 0x00, 0x00, 0x00


//--------------------- .nv.info._Z13kernel_colourP6float4P6uchar4jjf --------------------------
	.section	.nv.info._Z13kernel_colourP6float4P6uchar4jjf,"",@"SHT_CUDA_INFO"
	.sectionflags	@""
	.align	4


	//----- nvinfo : EIATTR_CUDA_API_VERSION
	.align		4
        /*0000*/ 	.byte	0x04, 0x37
        /*0002*/ 	.short	(.L_18 - .L_17)
.L_17:
        /*0004*/ 	.word	0x00000082


	//----- nvinfo : EIATTR_KPARAM_INFO
	.align		4
.L_18:
        /*0008*/ 	.byte	0x04, 0x17
        /*000a*/ 	.short	(.L_20 - .L_19)
.L_19:
        /*000c*/ 	.word	0x00000000
        /*0010*/ 	.short	0x0004
        /*0012*/ 	.short	0x0018
        /*0014*/ 	.byte	0x00, 0xf0, 0x11, 0x00


	//----- nvinfo : EIATTR_KPARAM_INFO
	.align		4
.L_20:
        /*0018*/ 	.byte	0x04, 0x17
        /*001a*/ 	.short	(.L_22 - .L_21)
.L_21:
        /*001c*/ 	.word	0x00000000
        /*0020*/ 	.short	0x0003
        /*0022*/ 	.short	0x0014
        /*0024*/ 	.byte	0x00, 0xf0, 0x11, 0x00


	//----- nvinfo : EIATTR_KPARAM_INFO
	.align		4
.L_22:
        /*0028*/ 	.byte	0x04, 0x17
        /*002a*/ 	.short	(.L_24 - .L_23)
.L_23:
        /*002c*/ 	.word	0x00000000
        /*0030*/ 	.short	0x0002
        /*0032*/ 	.short	0x0010
        /*0034*/ 	.byte	0x00, 0xf0, 0x11, 0x00


	//----- nvinfo : EIATTR_KPARAM_INFO
	.align		4
.L_24:
        /*0038*/ 	.byte	0x04, 0x17
        /*003a*/ 	.short	(.L_26 - .L_25)
.L_25:
        /*003c*/ 	.word	0x00000000
        /*0040*/ 	.short	0x0001
        /*0042*/ 	.short	0x0008
        /*0044*/ 	.byte	0x00, 0xf5, 0x21, 0x00


	//----- nvinfo : EIATTR_KPARAM_INFO
	.align		4
.L_26:
        /*0048*/ 	.byte	0x04, 0x17
        /*004a*/ 	.short	(.L_28 - .L_27)
.L_27:
        /*004c*/ 	.word	0x00000000
        /*0050*/ 	.short	0x0000
        /*0052*/ 	.short	0x0000
        /*0054*/ 	.byte	0x00, 0xf5, 0x21, 0x00


	//----- nvinfo : EIATTR_SPARSE_MMA_MASK
	.align		4
.L_28:
        /*0058*/ 	.byte	0x03, 0x50
        /*005a*/ 	.short	0x0000


	//----- nvinfo : EIATTR_MAXREG_COUNT
	.align		4
        /*005c*/ 	.byte	0x03, 0x1b
        /*005e*/ 	.short	0x00ff


	//----- nvinfo : EIATTR_MERCURY_ISA_VERSION
	.align		4
        /*0060*/ 	.byte	0x03, 0x5f
        /*0062*/ 	.short	0x0101


	//----- nvinfo : EIATTR_VRC_CTA_INIT_COUNT
	.align		4
        /*0064*/ 	.byte	0x02, 0x4a
	.zero		1
	.zero		1


	//----- nvinfo : EIATTR_EXIT_INSTR_OFFSETS
	.align		4
        /*0068*/ 	.byte	0x04, 0x1c
        /*006a*/ 	.short	(.L_30 - .L_29)


	//   ....[0]....
.L_29:
        /*006c*/ 	.word	0x00002340


	//----- nvinfo : EIATTR_CRS_STACK_SIZE
	.align		4
.L_30:
        /*0070*/ 	.byte	0x04, 0x1e
        /*0072*/ 	.short	(.L_32 - .L_31)
.L_31:
        /*0074*/ 	.word	0x00000000


	//----- nvinfo : EIATTR_CBANK_PARAM_SIZE
	.align		4
.L_32:
        /*0078*/ 	.byte	0x03, 0x19
        /*007a*/ 	.short	0x001c


	//----- nvinfo : EIATTR_PARAM_CBANK
	.align		4
        /*007c*/ 	.byte	0x04, 0x0a
        /*007e*/ 	.short	(.L_34 - .L_33)
	.align		4
.L_33:
        /*0080*/ 	.word	index@(.nv.constant0._Z13kernel_colourP6float4P6uchar4jjf)
        /*0084*/ 	.short	0x0380
        /*0086*/ 	.short	0x001c


	//----- nvinfo : EIATTR_SW_WAR
	.align		4
.L_34:
        /*0088*/ 	.byte	0x04, 0x36
        /*008a*/ 	.short	(.L_36 - .L_35)
.L_35:
        /*008c*/ 	.word	0x00000008
.L_36:


//--------------------- .nv.info._Z6kernelP6float4jjf --------------------------
	.section	.nv.info._Z6kernelP6float4jjf,"",@"SHT_CUDA_INFO"
	.sectionflags	@""
	.align	4


	//----- nvinfo : EIATTR_CUDA_API_VERSION
	.align		4
        /*0000*/ 	.byte	0x04, 0x37
        /*0002*/ 	.short	(.L_38 - .L_37)
.L_37:
        /*0004*/ 	.word	0x00000082


	//----- nvinfo : EIATTR_KPARAM_INFO
	.align		4
.L_38:
        /*0008*/ 	.byte	0x04, 0x17
        /*000a*/ 	.short	(.L_40 - .L_39)
.L_39:
        /*000c*/ 	.word	0x00000000
        /*0010*/ 	.short	0x0003
        /*0012*/ 	.short	0x0010
        /*0014*/ 	.byte	0x00, 0xf0, 0x11, 0x00


	//----- nvinfo : EIATTR_KPARAM_INFO
	.align		4
.L_40:
        /*0018*/ 	.byte	0x04, 0x17
        /*001a*/ 	.short	(.L_42 - .L_41)
.L_41:
        /*001c*/ 	.word	0x00000000
        /*0020*/ 	.short	0x0002
        /*0022*/ 	.short	0x000c
        /*0024*/ 	.byte	0x00, 0xf0, 0x11, 0x00


	//----- nvinfo : EIATTR_KPARAM_INFO
	.align		4
.L_42:
        /*0028*/ 	.byte	0x04, 0x17
        /*002a*/ 	.short	(.L_44 - .L_43)
.L_43:
        /*002c*/ 	.word	0x00000000
        /*0030*/ 	.short	0x0001
        /*0032*/ 	.short	0x0008
        /*0034*/ 	.byte	0x00, 0xf0, 0x11, 0x00


	//----- nvinfo : EIATTR_KPARAM_INFO
	.align		4
.L_44:
        /*0038*/ 	.byte	0x04, 0x17
        /*003a*/ 	.short	(.L_46 - .L_45)
.L_45:
        /*003c*/ 	.word	0x00000000
        /*0040*/ 	.short	0x0000
        /*0042*/ 	.short	0x0000
        /*0044*/ 	.byte	0x00, 0xf5, 0x21, 0x00


	//----- nvinfo : EIATTR_SPARSE_MMA_MASK
	.align		4
.L_46:
        /*0048*/ 	.byte	0x03, 0x50
        /*004a*/ 	.short	0x0000


	//----- nvinfo : EIATTR_MAXREG_COUNT
	.align		4
        /*004c*/ 	.byte	0x03, 0x1b
        /*004e*/ 	.short	0x00ff


	//----- nvinfo : EIATTR_MERCURY_ISA_VERSION
	.align		4
        /*0050*/ 	.byte	0x03, 0x5f
        /*0052*/ 	.short	0x0101


	//----- nvinfo : EIATTR_VRC_CTA_INIT_COUNT
	.align		4
        /*0054*/ 	.byte	0x02, 0x4a
	.zero		1
	.zero		1


	//----- nvinfo : EIATTR_EXIT_INSTR_OFFSETS
	.align		4
        /*0058*/ 	.byte	0x04, 0x1c
        /*005a*/ 	.short	(.L_48 - .L_47)


	//   ....[0]....
.L_47:
        /*005c*/ 	.word	0x00000dc0


	//----- nvinfo : EIATTR_CRS_STACK_SIZE
	.align		4
.L_48:
        /*0060*/ 	.byte	0x04, 0x1e
        /*0062*/ 	.short	(.L_50 - .L_49)
.L_49:
        /*0064*/ 	.word	0x00000000


	//----- nvinfo : EIATTR_CBANK_PARAM_SIZE
	.align		4
.L_50:
        /*0068*/ 	.byte	0x03, 0x19
        /*006a*/ 	.short	0x0014


	//----- nvinfo : EIATTR_PARAM_CBANK
	.align		4
        /*006c*/ 	.byte	0x04, 0x0a
        /*006e*/ 	.short	(.L_52 - .L_51)
	.align		4
.L_51:
        /*0070*/ 	.word	index@(.nv.constant0._Z6kernelP6float4jjf)
        /*0074*/ 	.short	0x0380
        /*0076*/ 	.short	0x0014


	//----- nvinfo : EIATTR_SW_WAR
	.align		4
.L_52:
        /*0078*/ 	.byte	0x04, 0x36
        /*007a*/ 	.short	(.L_54 - .L_53)
.L_53:
        /*007c*/ 	.word	0x00000008
.L_54:


//--------------------- .nv.callgraph             --------------------------
	.section	.nv.callgraph,"",@"SHT_CUDA_CALLGRAPH"
	.align	4
	.sectionentsize	8
	.align		4
        /*0000*/ 	.word	0x00000000
	.align		4
        /*0004*/ 	.word	0xffffffff
	.align		4
        /*0008*/ 	.word	0x00000000
	.align		4
        /*000c*/ 	.word	0xfffffffe
	.align		4
        /*0010*/ 	.word	0x00000000
	.align		4
        /*0014*/ 	.word	0xfffffffd
	.align		4
        /*0018*/ 	.word	0x00000000
	.align		4
        /*001c*/ 	.word	0xfffffffc


//--------------------- .nv.constant4             --------------------------
	.section	.nv.constant4,"a",@progbits
	.align	8
	.align		8
.nv.constant4:
        /*0000*/ 	.dword	__cudart_i2opi_f


//--------------------- .text._Z13kernel_colourP6float4P6uchar4jjf --------------------------
	.section	.text._Z13kernel_colourP6float4P6uchar4jjf,"ax",@progbits
	.align	128
        .global         _Z13kernel_colourP6float4P6uchar4jjf
        .type           _Z13kernel_colourP6float4P6uchar4jjf,@function
        .size           _Z13kernel_colourP6float4P6uchar4jjf,(.L_x_57 - _Z13kernel_colourP6float4P6uchar4jjf)
        .other          _Z13kernel_colourP6float4P6uchar4jjf,@"STO_CUDA_ENTRY STV_DEFAULT"
_Z13kernel_colourP6float4P6uchar4jjf:
.text._Z13kernel_colourP6float4P6uchar4jjf:
[----:B------:R-:W0:Y:S01]  /*0000*/  LDC R1, c[0x0][0x37c] ;  /* 0x0000df00ff017b82 */ /* 0x000e220000000800 */
[----:B------:R-:W1:Y:S01]  /*0010*/  S2R R5, SR_TID.X ;  /* 0x0000000000057919 */ /* 0x000e620000002100 */
[----:B------:R-:W2:Y:S06]  /*0020*/  LDCU UR5, c[0x0][0x390] ;  /* 0x00007200ff0577ac */ /* 0x000eac0008000800 */
[----:B------:R-:W1:Y:S01]  /*0030*/  S2UR UR4, SR_CTAID.X ;  /* 0x00000000000479c3 */ /* 0x000e620000002500 */
[----:B------:R-:W-:Y:S01]  /*0040*/  BSSY.RECONVERGENT B0, `(.L_x_0) ;  /* 0x0000016000007945 */ /* 0x000fe20003800200 */
[----:B------:R-:W3:Y:S01]  /*0050*/  S2R R4, SR_TID.Y ;  /* 0x0000000000047919 */ /* 0x000ee20000002200 */
[----:B0-----:R-:W-:-:S05]  /*0060*/  VIADD R1, R1, 0xffffffe0 ;  /* 0xffffffe001017836 */ /* 0x001fca0000000000 */
[----:B------:R-:W1:Y:S08]  /*0070*/  LDC R16, c[0x0][0x360] ;  /* 0x0000d800ff107b82 */ /* 0x000e700000000800 */
[----:B------:R-:W3:Y:S01]  /*0080*/  LDC R11, c[0x0][0x364] ;  /* 0x0000d900ff0b7b82 */ /* 0x000ee20000000800 */
[----:B--2---:R-:W-:-:S04]  /*0090*/  I2FP.F32.U32 R3, UR5 ;  /* 0x0000000500037c45 */ /* 0x004fc80008201000 */
[----:B------:R-:W0:Y:S03]  /*00a0*/  MUFU.RCP R2, R3 ;  /* 0x0000000300027308 */ /* 0x000e260000001000 */
[----:B------:R-:W3:Y:S01]  /*00b0*/  S2UR UR5, SR_CTAID.Y ;  /* 0x00000000000579c3 */ /* 0x000ee20000002600 */
[----:B-1----:R-:W-:-:S05]  /*00c0*/  IMAD R16, R16, UR4, R5 ;  /* 0x0000000410107c24 */ /* 0x002fca000f8e0205 */
[----:B------:R-:W-:Y:S01]  /*00d0*/  I2FP.F32.U32 R0, R16 ;  /* 0x0000001000007245 */ /* 0x000fe20000201000 */
[----:B0-----:R-:W-:-:S03]  /*00e0*/  FFMA R5, -R3, R2, 1 ;  /* 0x3f80000003057423 */ /* 0x001fc60000000102 */
[----:B------:R-:W0:Y:S01]  /*00f0*/  FCHK P0, R0, R3 ;  /* 0x0000000300007302 */ /* 0x000e220000000000 */
[----:B------:R-:W-:-:S04]  /*0100*/  FFMA R5, R2, R5, R2 ;  /* 0x0000000502057223 */ /* 0x000fc80000000002 */
[----:B------:R-:W-:Y:S01]  /*0110*/  FFMA R8, R0, R5, RZ ;  /* 0x0000000500087223 */ /* 0x000fe200000000ff */
[----:B---3--:R-:W-:-:S03]  /*0120*/  IMAD R11, R11, UR5, R4 ;  /* 0x000000050b0b7c24 */ /* 0x008fc6000f8e0204 */
[----:B------:R-:W-:-:S04]  /*0130*/  FFMA R2, -R3, R8, R0 ;  /* 0x0000000803027223 */ /* 0x000fc80000000100 */
[----:B------:R-:W-:Y:S01]  /*0140*/  FFMA R8, R5, R2, R8 ;  /* 0x0000000205087223 */ /* 0x000fe20000000008 */
[----:B0-----:R-:W-:Y:S06]  /*0150*/  @!P0 BRA `(.L_x_1) ;  /* 0x0000000000108947 */ /* 0x001fec0003800000 */
[----:B------:R-:W-:Y:S01]  /*0160*/  IMAD.MOV.U32 R2, RZ, RZ, R0 ;  /* 0x000000ffff027224 */ /* 0x000fe200078e0000 */
[----:B------:R-:W-:-:S07]  /*0170*/  MOV R4, 0x190 ;  /* 0x0000019000047802 */ /* 0x000fce0000000f00 */
[----:B------:R-:W-:Y:S05]  /*0180*/  CALL.REL.NOINC `($__internal_0_$__cuda_sm3x_div_rn_noftz_f32_slowpath) ;  /* 0x0000002000707944 */ /* 0x000fea0003c00000 */
[----:B------:R-:W-:-:S07]  /*0190*/  IMAD.MOV.U32 R8, RZ, RZ, R3 ;  /* 0x000000ffff087224 */ /* 0x000fce00078e0003 */
.L_x_1:
[----:B------:R-:W-:Y:S05]  /*01a0*/  BSYNC.RECONVERGENT B0 ;  /* 0x0000000000007941 */ /* 0x000fea0003800200 */
.L_x_0:
[----:B------:R-:W0:Y:S01]  /*01b0*/  LDCU UR4, c[0x0][0x394] ;  /* 0x00007280ff0477ac */ /* 0x000e220008000800 */
[----:B------:R-:W-:Y:S01]  /*01c0*/  I2FP.F32.U32 R2, R11 ;  /* 0x0000000b00027245 */ /* 0x000fe20000201000 */
[----:B------:R-:W-:Y:S01]  /*01d0*/  BSSY.RECONVERGENT B0, `(.L_x_2) ;  /* 0x000000d000007945 */ /* 0x000fe20003800200 */
[----:B0-----:R-:W-:-:S04]  /*01e0*/  I2FP.F32.U32 R3, UR4 ;  /* 0x0000000400037c45 */ /* 0x001fc80008201000 */
[----:B------:R-:W0:Y:S08]  /*01f0*/  MUFU.RCP R4, R3 ;  /* 0x0000000300047308 */ /* 0x000e300000001000 */
[----:B------:R-:W1:Y:S01]  /*0200*/  FCHK P0, R2, R3 ;  /* 0x0000000302007302 */ /* 0x000e620000000000 */
[----:B0-----:R-:W-:-:S04]  /*0210*/  FFMA R5, -R3, R4, 1 ;  /* 0x3f80000003057423 */ /* 0x001fc80000000104 */
[----:B------:R-:W-:-:S04]  /*0220*/  FFMA R5, R4, R5, R4 ;  /* 0x0000000504057223 */ /* 0x000fc80000000004 */
[----:B------:R-:W-:-:S04]  /*0230*/  FFMA R4, R2, R5, RZ ;  /* 0x0000000502047223 */ /* 0x000fc800000000ff */
[----:B------:R-:W-:-:S04]  /*0240*/  FFMA R6, -R3, R4, R2 ;  /* 0x0000000403067223 */ /* 0x000fc80000000102 */
[----:B------:R-:W-:Y:S01]  /*0250*/  FFMA R10, R5, R6, R4 ;  /* 0x00000006050a7223 */ /* 0x000fe20000000004 */
[----:B-1----:R-:W-:Y:S06]  /*0260*/  @!P0 BRA `(.L_x_3) ;  /* 0x00000000000c8947 */ /* 0x002fec0003800000 */
[----:B------:R-:W-:-:S07]  /*0270*/  MOV R4, 0x290 ;  /* 0x0000029000047802 */ /* 0x000fce0000000f00 */
[----:B------:R-:W-:Y:S05]  /*0280*/  CALL.REL.NOINC `($__internal_0_$__cuda_sm3x_div_rn_noftz_f32_slowpath) ;  /* 0x0000002000307944 */ /* 0x000fea0003c00000 */
[----:B------:R-:W-:-:S07]  /*0290*/  IMAD.MOV.U32 R10, RZ, RZ, R3 ;  /* 0x000000ffff0a7224 */ /* 0x000fce00078e0003 */
.L_x_3:
[----:B------:R-:W-:Y:S05]  /*02a0*/  BSYNC.RECONVERGENT B0 ;  /* 0x0000000000007941 */ /* 0x000fea0003800200 */
.L_x_2:
[----:B------:R-:W0:Y:S01]  /*02b0*/  LDC R7, c[0x0][0x398] ;  /* 0x0000e600ff077b82 */ /* 0x000e220000000800 */
[----:B------:R-:W-:Y:S01]  /*02c0*/  IMAD.MOV.U32 R9, RZ, RZ, 0x40000000 ;  /* 0x40000000ff097424 */ /* 0x000fe200078e00ff */
[----:B------:R-:W1:Y:S01]  /*02d0*/  LDCU.64 UR6, c[0x0][0x358] ;  /* 0x00006b00ff0677ac */ /* 0x000e620008000a00 */
[----:B------:R-:W-:Y:S02]  /*02e0*/  BSSY.RECONVERGENT B0, `(.L_x_4) ;  /* 0x0000043000007945 */ /* 0x000fe40003800200 */
[-C--:B------:R-:W-:Y:S01]  /*02f0*/  FFMA R8, R8, R9.reuse, -1 ;  /* 0xbf80000008087423 */ /* 0x080fe20000000009 */
[----:B------:R-:W-:-:S03]  /*0300*/  FFMA R10, R10, R9, -1 ;  /* 0xbf8000000a0a7423 */ /* 0x000fc60000000009 */
[----:B0-----:R-:W-:-:S04]  /*0310*/  FFMA R18, R8, 4, R7 ;  /* 0x4080000008127823 */ /* 0x001fc80000000007 */
[C---:B------:R-:W-:Y:S01]  /*0320*/  FMUL R3, R18.reuse, 0.63661974668502807617 ;  /* 0x3f22f98312037820 */ /* 0x040fe20000400000 */
[----:B------:R-:W-:-:S05]  /*0330*/  FSETP.GE.AND P0, PT, |R18|, 105615, PT ;  /* 0x47ce47801200780b */ /* 0x000fca0003f06200 */
[----:B------:R-:W0:Y:S02]  /*0340*/  F2I.NTZ R3, R3 ;  /* 0x0000000300037305 */ /* 0x000e240000203100 */
[----:B0-----:R-:W-:-:S05]  /*0350*/  I2FP.F32.S32 R5, R3 ;  /* 0x0000000300057245 */ /* 0x001fca0000201400 */
[----:B------:R-:W-:-:S04]  /*0360*/  FFMA R4, R5, -1.5707962512969970703, R18 ;  /* 0xbfc90fda05047823 */ /* 0x000fc80000000012 */
[----:B------:R-:W-:-:S04]  /*0370*/  FFMA R4, R5, -7.5497894158615963534e-08, R4 ;  /* 0xb3a2216805047823 */ /* 0x000fc80000000004 */
[----:B------:R-:W-:Y:S01]  /*0380*/  FFMA R4, R5, -5.3903029534742383927e-15, R4 ;  /* 0xa7c234c505047823 */ /* 0x000fe20000000004 */
[----:B-1----:R-:W-:Y:S06]  /*0390*/  @!P0 BRA `(.L_x_5) ;  /* 0x0000000000dc8947 */ /* 0x002fec0003800000 */
[----:B------:R-:W-:-:S13]  /*03a0*/  FSETP.NEU.AND P0, PT, |R18|, +INF , PT ;  /* 0x7f8000001200780b */ /* 0x000fda0003f0d200 */
[----:B------:R-:W-:Y:S01]  /*03b0*/  @!P0 FMUL R4, RZ, R18 ;  /* 0x00000012ff048220 */ /* 0x000fe20000400000 */
[----:B------:R-:W-:Y:S01]  /*03c0*/  @!P0 IMAD.MOV.U32 R3, RZ, RZ, RZ ;  /* 0x000000ffff038224 */ /* 0x000fe200078e00ff */
[----:B------:R-:W-:Y:S06]  /*03d0*/  @!P0 BRA `(.L_x_5) ;  /* 0x0000000000cc8947 */ /* 0x000fec0003800000 */
[----:B------:R-:W-:Y:S01]  /*03e0*/  IMAD.SHL.U32 R4, R18, 0x100, RZ ;  /* 0x0000010012047824 */ /* 0x000fe200078e00ff */
[----:B------:R-:W0:Y:S01]  /*03f0*/  LDCU.64 UR8, c[0x4][URZ] ;  /* 0x01000000ff0877ac */ /* 0x000e220008000a00 */
[----:B------:R-:W-:Y:S02]  /*0400*/  IMAD.MOV.U32 R12, RZ, RZ, RZ ;  /* 0x000000ffff0c7224 */ /* 0x000fe400078e00ff */
[----:B------:R-:W-:Y:S01]  /*0410*/  IMAD.MOV.U32 R3, RZ, RZ, R1 ;  /* 0x000000ffff037224 */ /* 0x000fe200078e0001 */
[----:B------:R-:W-:Y:S01]  /*0420*/  LOP3.LUT R9, R4, 0x80000000, RZ, 0xfc, !PT ;  /* 0x8000000004097812 */ /* 0x000fe200078efcff */
[----:B------:R-:W-:Y:S01]  /*0430*/  UMOV UR5, URZ ;  /* 0x000000ff00057c82 */ /* 0x000fe20008000000 */
[----:B------:R-:W-:-:S05]  /*0440*/  UMOV UR4, URZ ;  /* 0x000000ff00047c82 */ /* 0x000fca0008000000 */
.L_x_6:
[----:B0-----:R-:W-:Y:S02]  /*0450*/  IMAD.U32 R14, RZ, RZ, UR8 ;  /* 0x00000008ff0e7e24 */ /* 0x001fe4000f8e00ff */
[----:B------:R-:W-:-:S05]  /*0460*/  IMAD.U32 R15, RZ, RZ, UR9 ;  /* 0x00000009ff0f7e24 */ /* 0x000fca000f8e00ff */
[----:B------:R-:W2:Y:S01]  /*0470*/  LDG.E.CONSTANT R4, desc[UR6][R14.64] ;  /* 0x000000060e047981 */ /* 0x000ea2000c1e9900 */
[----:B------:R-:W-:Y:S02]  /*0480*/  UIADD3 UR8, UP0, UPT, UR8, 0x4, URZ ;  /* 0x0000000408087890 */ /* 0x000fe4000ff1e0ff */
[----:B------:R-:W-:Y:S02]  /*0490*/  UIADD3 UR4, UPT, UPT, UR4, 0x1, URZ ;  /* 0x0000000104047890 */ /* 0x000fe4000fffe0ff */
[----:B------:R-:W-:Y:S02]  /*04a0*/  UIADD3.X UR9, UPT, UPT, URZ, UR9, URZ, UP0, !UPT ;  /* 0x00000009ff097290 */ /* 0x000fe400087fe4ff */
[----:B------:R-:W-:Y:S01]  /*04b0*/  UISETP.NE.AND UP0, UPT, UR4, 0x6, UPT ;  /* 0x000000060400788c */ /* 0x000fe2000bf05270 */
[----:B--2---:R-:W-:-:S03]  /*04c0*/  IMAD.WIDE.U32 R4, R4, R9, RZ ;  /* 0x0000000904047225 */ /* 0x004fc600078e00ff */
[----:B------:R-:W-:-:S04]  /*04d0*/  IADD3 R4, P0, PT, R4, R12, RZ ;  /* 0x0000000c04047210 */ /* 0x000fc80007f1e0ff */
[----:B------:R-:W-:Y:S01]  /*04e0*/  IADD3.X R12, PT, PT, R5, UR5, RZ, P0, !PT ;  /* 0x00000005050c7c10 */ /* 0x000fe200087fe4ff */
[----:B------:R0:W-:Y:S02]  /*04f0*/  STL [R3], R4 ;  /* 0x0000000403007387 */ /* 0x0001e40000100800 */
[----:B0-----:R-:W-:Y:S01]  /*0500*/  VIADD R3, R3, 0x4 ;  /* 0x0000000403037836 */ /* 0x001fe20000000000 */
[----:B------:R-:W-:Y:S06]  /*0510*/  BRA.U UP0, `(.L_x_6) ;  /* 0xfffffffd00cc7547 */ /* 0x000fec000b83ffff */
[----:B------:R-:W-:Y:S01]  /*0520*/  SHF.R.U32.HI R6, RZ, 0x17, R18 ;  /* 0x00000017ff067819 */ /* 0x000fe20000011612 */
[----:B------:R0:W-:Y:S03]  /*0530*/  STL [R1+0x18], R12 ;  /* 0x0000180c01007387 */ /* 0x0001e60000100800 */
[C---:B------:R-:W-:Y:S02]  /*0540*/  LOP3.LUT R3, R6.reuse, 0xe0, RZ, 0xc0, !PT ;  /* 0x000000e006037812 */ /* 0x040fe400078ec0ff */
[----:B------:R-:W-:-:S03]  /*0550*/  LOP3.LUT P0, RZ, R6, 0x1f, RZ, 0xc0, !PT ;  /* 0x0000001f06ff7812 */ /* 0x000fc6000780c0ff */
[----:B------:R-:W-:-:S05]  /*0560*/  VIADD R3, R3, 0xffffff80 ;  /* 0xffffff8003037836 */ /* 0x000fca0000000000 */
[----:B------:R-:W-:-:S05]  /*0570*/  SHF.R.U32.HI R4, RZ, 0x5, R3 ;  /* 0x00000005ff047819 */ /* 0x000fca0000011603 */
[----:B------:R-:W-:-:S05]  /*0580*/  IMAD R9, R4, -0x4, R1 ;  /* 0xfffffffc04097824 */ /* 0x000fca00078e0201 */
[----:B------:R-:W2:Y:S04]  /*0590*/  LDL R3, [R9+0x18] ;  /* 0x0000180009037983 */ /* 0x000ea80000100800 */
[----:B------:R-:W2:Y:S04]  /*05a0*/  LDL R4, [R9+0x14] ;  /* 0x0000140009047983 */ /* 0x000ea80000100800 */
[----:B------:R-:W3:Y:S01]  /*05b0*/  @P0 LDL R5, [R9+0x10] ;  /* 0x0000100009050983 */ /* 0x000ee20000100800 */
[----:B------:R-:W-:Y:S01]  /*05c0*/  LOP3.LUT R6, R6, 0x1f, RZ, 0xc0, !PT ;  /* 0x0000001f06067812 */ /* 0x000fe200078ec0ff */
[----:B------:R-:W-:Y:S01]  /*05d0*/  UMOV UR4, 0x54442d19 ;  /* 0x54442d1900047882 */ /* 0x000fe20000000000 */
[----:B------:R-:W-:-:S02]  /*05e0*/  UMOV UR5, 0x3bf921fb ;  /* 0x3bf921fb00057882 */ /* 0x000fc40000000000 */
[-C--:B--2---:R-:W-:Y:S02]  /*05f0*/  @P0 SHF.L.W.U32.HI R3, R4, R6.reuse, R3 ;  /* 0x0000000604030219 */ /* 0x084fe40000010e03 */
[----:B---3--:R-:W-:Y:S02]  /*0600*/  @P0 SHF.L.W.U32.HI R4, R5, R6, R4 ;  /* 0x0000000605040219 */ /* 0x008fe40000010e04 */
[----:B------:R-:W-:Y:S02]  /*0610*/  ISETP.GE.AND P0, PT, R18, RZ, PT ;  /* 0x000000ff1200720c */ /* 0x000fe40003f06270 */
[C---:B------:R-:W-:Y:S01]  /*0620*/  SHF.L.W.U32.HI R5, R4.reuse, 0x2, R3 ;  /* 0x0000000204057819 */ /* 0x040fe20000010e03 */
[----:B------:R-:W-:-:S03]  /*0630*/  IMAD.SHL.U32 R4, R4, 0x4, RZ ;  /* 0x0000000404047824 */ /* 0x000fc600078e00ff */
[----:B------:R-:W-:Y:S02]  /*0640*/  SHF.R.S32.HI R6, RZ, 0x1f, R5 ;  /* 0x0000001fff067819 */ /* 0x000fe40000011405 */
[----:B------:R-:W-:Y:S02]  /*0650*/  LOP3.LUT R18, R5, R18, RZ, 0x3c, !PT ;  /* 0x0000001205127212 */ /* 0x000fe400078e3cff */
[C---:B------:R-:W-:Y:S02]  /*0660*/  LOP3.LUT R14, R6.reuse, R4, RZ, 0x3c, !PT ;  /* 0x00000004060e7212 */ /* 0x040fe400078e3cff */
[----:B------:R-:W-:Y:S02]  /*0670*/  LOP3.LUT R15, R6, R5, RZ, 0x3c, !PT ;  /* 0x00000005060f7212 */ /* 0x000fe400078e3cff */
[----:B------:R-:W-:Y:S02]  /*0680*/  SHF.R.U32.HI R4, RZ, 0x1e, R3 ;  /* 0x0000001eff047819 */ /* 0x000fe40000011603 */
[----:B------:R-:W-:-:S02]  /*0690*/  ISETP.GE.AND P1, PT, R18, RZ, PT ;  /* 0x000000ff1200720c */ /* 0x000fc40003f26270 */
[----:B------:R-:W0:Y:S01]  /*06a0*/  I2F.F64.S64 R14, R14 ;  /* 0x0000000e000e7312 */ /* 0x000e220000301c00 */
[----:B------:R-:W-:-:S05]  /*06b0*/  LEA.HI R3, R5, R4, RZ, 0x1 ;  /* 0x0000000405037211 */ /* 0x000fca00078f08ff */
[----:B------:R-:W-:-:S04]  /*06c0*/  IMAD.MOV R4, RZ, RZ, -R3 ;  /* 0x000000ffff047224 */ /* 0x000fc800078e0a03 */
[----:B------:R-:W-:Y:S01]  /*06d0*/  @!P0 IMAD.MOV.U32 R3, RZ, RZ, R4 ;  /* 0x000000ffff038224 */ /* 0x000fe200078e0004 */
[----:B0-----:R-:W-:-:S10]  /*06e0*/  DMUL R12, R14, UR4 ;  /* 0x000000040e0c7c28 */ /* 0x001fd40008000000 */
[----:B------:R-:W0:Y:S02]  /*06f0*/  F2F.F32.F64 R12, R12 ;  /* 0x0000000c000c7310 */ /* 0x000e240000301000 */
[----:B0-----:R-:W-:-:S07]  /*0700*/  FSEL R4, -R12, R12, !P1 ;  /* 0x0000000c0c047208 */ /* 0x001fce0004800100 */
.L_x_5:
[----:B------:R-:W-:Y:S05]  /*0710*/  BSYNC.RECONVERGENT B0 ;  /* 0x0000000000007941 */ /* 0x000fea0003800200 */
.L_x_4:
[----:B------:R-:W-:Y:S01]  /*0720*/  FFMA R15, R10, 4, R7 ;  /* 0x408000000a0f7823 */ /* 0x000fe20000000007 */
[----:B------:R-:W-:Y:S01]  /*0730*/  LOP3.LUT R13, R3, 0x1, RZ, 0xc0, !PT ;  /* 0x00000001030d7812 */ /* 0x000fe200078ec0ff */
[----:B------:R-:W-:Y:S02]  /*0740*/  IMAD.MOV.U32 R12, RZ, RZ, 0x37cbac00 ;  /* 0x37cbac00ff0c7424 */ /* 0x000fe400078e00ff */
[----:B------:R-:W-:Y:S01]  /*0750*/  FMUL R5, R4, R4 ;  /* 0x0000000404057220 */ /* 0x000fe20000400000 */
[----:B------:R-:W-:Y:S01]  /*0760*/  FMUL R6, R15, 0.63661974668502807617 ;  /* 0x3f22f9830f067820 */ /* 0x000fe20000400000 */
[----:B------:R-:W-:Y:S01]  /*0770*/  ISETP.NE.U32.AND P0, PT, R13, 0x1, PT ;  /* 0x000000010d00780c */ /* 0x000fe20003f05070 */
[----:B------:R-:W-:Y:S02]  /*0780*/  IMAD.MOV.U32 R13, RZ, RZ, 0x3d2aaabb ;  /* 0x3d2aaabbff0d7424 */ /* 0x000fe400078e00ff */
[----:B------:R-:W-:Y:S01]  /*0790*/  FFMA R9, R5, R12, -0.0013887860113754868507 ;  /* 0xbab607ed05097423 */ /* 0x000fe2000000000c */
[----:B------:R-:W-:Y:S01]  /*07a0*/  IMAD.MOV.U32 R14, RZ, RZ, 0x3effffff ;  /* 0x3effffffff0e7424 */ /* 0x000fe200078e00ff */
[----:B------:R-:W-:Y:S01]  /*07b0*/  LOP3.LUT P1, RZ, R3, 0x2, RZ, 0xc0, !PT ;  /* 0x0000000203ff7812 */ /* 0x000fe2000782c0ff */
[----:B------:R-:W0:Y:S01]  /*07c0*/  F2I.NTZ R6, R6 ;  /* 0x0000000600067305 */ /* 0x000e220000203100 */
[----:B------:R-:W-:Y:S01]  /*07d0*/  FSEL R20, R13, 0.0083327032625675201416, !P0 ;  /* 0x3c0885e40d147808 */ /* 0x000fe20004000000 */
[----:B------:R-:W-:Y:S01]  /*07e0*/  BSSY.RECONVERGENT B0, `(.L_x_7) ;  /* 0x0000046000007945 */ /* 0x000fe20003800200 */
[----:B------:R-:W-:-:S02]  /*07f0*/  FSEL R18, R9, -0.00019574658654164522886, !P0 ;  /* 0xb94d415309127808 */ /* 0x000fc40004000000 */
[----:B------:R-:W-:-:S03]  /*0800*/  FSEL R3, R4, 1, P0 ;  /* 0x3f80000004037808 */ /* 0x000fc60000000000 */
[C---:B------:R-:W-:Y:S01]  /*0810*/  FFMA R18, R5.reuse, R18, R20 ;  /* 0x0000001205127223 */ /* 0x040fe20000000014 */
[----:B------:R-:W-:Y:S01]  /*0820*/  FSEL R20, -R14, -0.16666662693023681641, !P0 ;  /* 0xbe2aaaa80e147808 */ /* 0x000fe20004000100 */
[----:B------:R-:W-:Y:S01]  /*0830*/  FFMA R4, R5, R3, RZ ;  /* 0x0000000305047223 */ /* 0x000fe200000000ff */
[----:B------:R-:W-:-:S03]  /*0840*/  FSETP.GE.AND P0, PT, |R15|, 105615, PT ;  /* 0x47ce47800f00780b */ /* 0x000fc60003f06200 */
[----:B------:R-:W-:Y:S01]  /*0850*/  FFMA R18, R5, R18, R20 ;  /* 0x0000001205127223 */ /* 0x000fe20000000014 */
[----:B0-----:R-:W-:-:S05]  /*0860*/  I2FP.F32.S32 R22, R6 ;  /* 0x0000000600167245 */ /* 0x001fca0000201400 */
[----:B------:R-:W-:-:S04]  /*0870*/  FFMA R9, R22, -1.5707962512969970703, R15 ;  /* 0xbfc90fda16097823 */ /* 0x000fc8000000000f */
[----:B------:R-:W-:Y:S01]  /*0880*/  FFMA R5, R22, -7.5497894158615963534e-08, R9 ;  /* 0xb3a2216816057823 */ /* 0x000fe20000000009 */
[----:B------:R-:W-:-:S03]  /*0890*/  FFMA R9, R4, R18, R3 ;  /* 0x0000001204097223 */ /* 0x000fc60000000003 */
[----:B------:R-:W-:Y:S01]  /*08a0*/  FFMA R3, R22, -5.3903029534742383927e-15, R5 ;  /* 0xa7c234c516037823 */ /* 0x000fe20000000005 */
[----:B------:R-:W-:Y:S01]  /*08b0*/  @P1 FADD R9, RZ, -R9 ;  /* 0x80000009ff091221 */ /* 0x000fe20000000000 */
[----:B------:R-:W-:Y:S06]  /*08c0*/  @!P0 BRA `(.L_x_8) ;  /* 0x0000000000dc8947 */ /* 0x000fec0003800000 */
        /* <DEDUP_REMOVED lines=11> */
.L_x_9:
        /* <DEDUP_REMOVED lines=29> */
[C-C-:B------:R-:W-:Y:S01]  /*0b50*/  SHF.L.W.U32.HI R6, R4.reuse, 0x2, R3.reuse ;  /* 0x0000000204067819 */ /* 0x140fe20000010e03 */
[----:B------:R-:W-:Y:S01]  /*0b60*/  IMAD.SHL.U32 R4, R4, 0x4, RZ ;  /* 0x0000000404047824 */ /* 0x000fe200078e00ff */
[----:B------:R-:W-:Y:S02]  /*0b70*/  SHF.R.U32.HI R3, RZ, 0x1e, R3 ;  /* 0x0000001eff037819 */ /* 0x000fe40000011603 */
[----:B------:R-:W-:-:S02]  /*0b80*/  SHF.R.S32.HI R5, RZ, 0x1f, R6 ;  /* 0x0000001fff057819 */ /* 0x000fc40000011406 */
[C---:B------:R-:W-:Y:S02]  /*0b90*/  LOP3.LUT R15, R6.reuse, R15, RZ, 0x3c, !PT ;  /* 0x0000000f060f7212 */ /* 0x040fe400078e3cff */
[C---:B------:R-:W-:Y:S02]  /*0ba0*/  LOP3.LUT R4, R5.reuse, R4, RZ, 0x3c, !PT ;  /* 0x0000000405047212 */ /* 0x040fe400078e3cff */
[----:B------:R-:W-:Y:S02]  /*0bb0*/  LOP3.LUT R5, R5, R6, RZ, 0x3c, !PT ;  /* 0x0000000605057212 */ /* 0x000fe400078e3cff */
[----:B------:R-:W-:Y:S02]  /*0bc0*/  LEA.HI R6, R6, R3, RZ, 0x1 ;  /* 0x0000000306067211 */ /* 0x000fe400078f08ff */
[----:B------:R-:W-:Y:S02]  /*0bd0*/  ISETP.GE.AND P1, PT, R15, RZ, PT ;  /* 0x000000ff0f00720c */ /* 0x000fe40003f26270 */
[----:B------:R-:W1:Y:S01]  /*0be0*/  I2F.F64.S64 R4, R4 ;  /* 0x0000000400047312 */ /* 0x000e620000301c00 */
[----:B------:R-:W-:-:S04]  /*0bf0*/  IMAD.MOV R3, RZ, RZ, -R6 ;  /* 0x000000ffff037224 */ /* 0x000fc800078e0a06 */
[----:B------:R-:W-:Y:S01]  /*0c00*/  @!P0 IMAD.MOV.U32 R6, RZ, RZ, R3 ;  /* 0x000000ffff068224 */ /* 0x000fe200078e0003 */
[----:B-1----:R-:W-:-:S10]  /*0c10*/  DMUL R18, R4, UR4 ;  /* 0x0000000404127c28 */ /* 0x002fd40008000000 */
[----:B------:R-:W1:Y:S02]  /*0c20*/  F2F.F32.F64 R18, R18 ;  /* 0x0000001200127310 */ /* 0x000e640000301000 */
[----:B01----:R-:W-:-:S07]  /*0c30*/  FSEL R3, -R18, R18, !P1 ;  /* 0x0000001212037208 */ /* 0x003fce0004800100 */
.L_x_8:
[----:B------:R-:W-:Y:S05]  /*0c40*/  BSYNC.RECONVERGENT B0 ;  /* 0x0000000000007941 */ /* 0x000fea0003800200 */
.L_x_7:
[----:B------:R-:W-:Y:S01]  /*0c50*/  FMUL R4, R3, R3 ;  /* 0x0000000303047220 */ /* 0x000fe20000400000 */
[----:B------:R-:W-:Y:S01]  /*0c60*/  LOP3.LUT R15, R6, 0x1, RZ, 0xc0, !PT ;  /* 0x00000001060f7812 */ /* 0x000fe200078ec0ff */
[----:B------:R-:W-:Y:S01]  /*0c70*/  IMAD.MOV.U32 R18, RZ, RZ, 0x3c0885e4 ;  /* 0x3c0885e4ff127424 */ /* 0x000fe200078e00ff */
[----:B------:R-:W0:Y:S01]  /*0c80*/  LDCU UR4, c[0x0][0x390] ;  /* 0x00007200ff0477ac */ /* 0x000e220008000800 */
[----:B------:R-:W-:Y:S01]  /*0c90*/  FFMA R5, R4, R12, -0.0013887860113754868507 ;  /* 0xbab607ed04057423 */ /* 0x000fe2000000000c */
[----:B------:R-:W-:Y:S01]  /*0ca0*/  ISETP.NE.U32.AND P0, PT, R15, 0x1, PT ;  /* 0x000000010f00780c */ /* 0x000fe20003f05070 */
[----:B------:R-:W-:Y:S01]  /*0cb0*/  IMAD.MOV.U32 R15, RZ, RZ, 0x3e2aaaa8 ;  /* 0x3e2aaaa8ff0f7424 */ /* 0x000fe200078e00ff */
[----:B------:R-:W-:Y:S01]  /*0cc0*/  BSSY.RECONVERGENT B0, `(.L_x_10) ;  /* 0x0000055000007945 */ /* 0x000fe20003800200 */
[----:B------:R-:W-:Y:S01]  /*0cd0*/  VIADD R6, R6, 0x1 ;  /* 0x0000000106067836 */ /* 0x000fe20000000000 */
[----:B------:R-:W-:Y:S02]  /*0ce0*/  FSEL R5, R5, -0.00019574658654164522886, P0 ;  /* 0xb94d415305057808 */ /* 0x000fe40000000000 */
[----:B------:R-:W-:-:S02]  /*0cf0*/  FSEL R17, R18, 0.041666727513074874878, !P0 ;  /* 0x3d2aaabb12117808 */ /* 0x000fc40004000000 */
[----:B------:R-:W-:Y:S02]  /*0d00*/  FSEL R20, -R15, -0.4999999701976776123, !P0 ;  /* 0xbeffffff0f147808 */ /* 0x000fe40004000100 */
[----:B------:R-:W-:Y:S01]  /*0d10*/  FSEL R3, R3, 1, !P0 ;  /* 0x3f80000003037808 */ /* 0x000fe20004000000 */
[----:B------:R-:W-:Y:S01]  /*0d20*/  FFMA R5, R4, R5, R17 ;  /* 0x0000000504057223 */ /* 0x000fe20000000011 */
[----:B------:R-:W-:-:S03]  /*0d30*/  LOP3.LUT P1, RZ, R6, 0x2, RZ, 0xc0, !PT ;  /* 0x0000000206ff7812 */ /* 0x000fc6000782c0ff */
[C---:B------:R-:W-:Y:S01]  /*0d40*/  FFMA R5, R4.reuse, R5, R20 ;  /* 0x0000000504057223 */ /* 0x040fe20000000014 */
[----:B------:R-:W-:Y:S01]  /*0d50*/  FFMA R6, R4, R3, RZ ;  /* 0x0000000304067223 */ /* 0x000fe200000000ff */
[----:B------:R-:W1:Y:S01]  /*0d60*/  LDC.64 R20, c[0x0][0x388] ;  /* 0x0000e200ff147b82 */ /* 0x000e620000000a00 */
[----:B0-----:R-:W-:Y:S02]  /*0d70*/  IMAD R17, R11, UR4, R16 ;  /* 0x000000040b117c24 */ /* 0x001fe4000f8e0210 */
[----:B------:R-:W-:Y:S01]  /*0d80*/  FFMA R6, R6, R5, R3 ;  /* 0x0000000506067223 */ /* 0x000fe20000000003 */
[----:B------:R-:W-:-:S04]  /*0d90*/  IMAD.MOV.U32 R11, RZ, RZ, 0x3f800000 ;  /* 0x3f800000ff0b7424 */ /* 0x000fc800078e00ff */
[----:B------:R-:W0:Y:S01]  /*0da0*/  LDC.64 R4, c[0x0][0x380] ;  /* 0x0000e000ff047b82 */ /* 0x000e220000000a00 */
[----:B------:R-:W-:-:S04]  /*0db0*/  @P1 FADD R6, RZ, -R6 ;  /* 0x80000006ff061221 */ /* 0x000fc80000000000 */
[----:B------:R-:W-:-:S04]  /*0dc0*/  FMUL.D2 R9, R9, R6 ;  /* 0x0000000609097220 */ /* 0x000fc80000300000 */
[----:B------:R-:W-:-:S04]  /*0dd0*/  FADD R19, R0, R9 ;  /* 0x0000000900137221 */ /* 0x000fc80000000000 */
[C---:B------:R-:W-:Y:S01]  /*0de0*/  FMUL R6, R19.reuse, 0.63661974668502807617 ;  /* 0x3f22f98313067820 */ /* 0x040fe20000400000 */
[----:B------:R-:W-:-:S05]  /*0df0*/  FSETP.GE.AND P0, PT, |R19|, 105615, PT ;  /* 0x47ce47801300780b */ /* 0x000fca0003f06200 */
[----:B------:R-:W2:Y:S01]  /*0e00*/  F2I.NTZ R6, R6 ;  /* 0x0000000600067305 */ /* 0x000ea20000203100 */
[----:B0-----:R-:W-:-:S04]  /*0e10*/  IMAD.WIDE.U32 R4, R17, 0x10, R4 ;  /* 0x0000001011047825 */ /* 0x001fc800078e0004 */
[----:B-1----:R-:W-:Y:S01]  /*0e20*/  IMAD.WIDE.U32 R16, R17, 0x4, R20 ;  /* 0x0000000411107825 */ /* 0x002fe200078e0014 */
[----:B------:R0:W-:Y:S04]  /*0e30*/  STG.E.128 desc[UR6][R4.64], R8 ;  /* 0x0000000804007986 */ /* 0x0001e8000c101d06 */
[----:B------:R0:W-:Y:S01]  /*0e40*/  STG.E.U8 desc[UR6][R16.64+0x3], RZ ;  /* 0x000003ff10007986 */ /* 0x0001e2000c101106 */
[----:B--2---:R-:W-:-:S05]  /*0e50*/  I2FP.F32.S32 R20, R6 ;  /* 0x0000000600147245 */ /* 0x004fca0000201400 */
[----:B------:R-:W-:-:S04]  /*0e60*/  FFMA R3, R20, -1.5707962512969970703, R19 ;  /* 0xbfc90fda14037823 */ /* 0x000fc80000000013 */
[----:B------:R-:W-:-:S04]  /*0e70*/  FFMA R3, R20, -7.5497894158615963534e-08, R3 ;  /* 0xb3a2216814037823 */ /* 0x000fc80000000003 */
[----:B------:R-:W-:Y:S01]  /*0e80*/  FFMA R3, R20, -5.3903029534742383927e-15, R3 ;  /* 0xa7c234c514037823 */ /* 0x000fe20000000003 */
[----:B0-----:R-:W-:Y:S06]  /*0e90*/  @!P0 BRA `(.L_x_11) ;  /* 0x0000000000dc8947 */ /* 0x001fec0003800000 */
        /* <DEDUP_REMOVED lines=11> */
.L_x_12:
        /* <DEDUP_REMOVED lines=44> */
.L_x_11:
[----:B------:R-:W-:Y:S05]  /*1210*/  BSYNC.RECONVERGENT B0 ;  /* 0x0000000000007941 */ /* 0x000fea0003800200 */
.L_x_10:
[----:B------:R-:W-:Y:S01]  /*1220*/  FMUL R4, R3, R3 ;  /* 0x0000000303047220 */ /* 0x000fe20000400000 */
[C---:B------:R-:W-:Y:S01]  /*1230*/  LOP3.LUT R8, R6.reuse, 0x1, RZ, 0xc0, !PT ;  /* 0x0000000106087812 */ /* 0x040fe200078ec0ff */
[----:B------:R-:W-:Y:S01]  /*1240*/  BSSY.RECONVERGENT B0, `(.L_x_13) ;  /* 0x000004b000007945 */ /* 0x000fe20003800200 */
[----:B------:R-:W-:Y:S01]  /*1250*/  LOP3.LUT P1, RZ, R6, 0x2, RZ, 0xc0, !PT ;  /* 0x0000000206ff7812 */ /* 0x000fe2000782c0ff */
[----:B------:R-:W-:Y:S01]  /*1260*/  FFMA R5, R4, R12, -0.0013887860113754868507 ;  /* 0xbab607ed04057423 */ /* 0x000fe2000000000c */
[----:B------:R-:W-:-:S04]  /*1270*/  ISETP.NE.U32.AND P0, PT, R8, 0x1, PT ;  /* 0x000000010800780c */ /* 0x000fc80003f05070 */
[----:B------:R-:W-:Y:S02]  /*1280*/  FSEL R5, R5, -0.00019574658654164522886, !P0 ;  /* 0xb94d415305057808 */ /* 0x000fe40004000000 */
[----:B------:R-:W-:Y:S02]  /*1290*/  FSEL R11, R13, 0.0083327032625675201416, !P0 ;  /* 0x3c0885e40d0b7808 */ /* 0x000fe40004000000 */
[----:B------:R-:W-:Y:S02]  /*12a0*/  FSEL R3, R3, 1, P0 ;  /* 0x3f80000003037808 */ /* 0x000fe40000000000 */
[----:B------:R-:W-:Y:S01]  /*12b0*/  FSEL R8, -R14, -0.16666662693023681641, !P0 ;  /* 0xbe2aaaa80e087808 */ /* 0x000fe20004000100 */
[----:B------:R-:W-:Y:S01]  /*12c0*/  FFMA R5, R4, R5, R11 ;  /* 0x0000000504057223 */ /* 0x000fe2000000000b */
[----:B------:R-:W-:Y:S01]  /*12d0*/  FSETP.GE.AND P0, PT, |R0|, 105615, PT ;  /* 0x47ce47800000780b */ /* 0x000fe20003f06200 */
[C---:B------:R-:W-:Y:S02]  /*12e0*/  FFMA R6, R4.reuse, R3, RZ ;  /* 0x0000000304067223 */ /* 0x040fe400000000ff */
[----:B------:R-:W-:-:S04]  /*12f0*/  FFMA R5, R4, R5, R8 ;  /* 0x0000000504057223 */ /* 0x000fc80000000008 */
[----:B------:R-:W-:Y:S01]  /*1300*/  FFMA R3, R6, R5, R3 ;  /* 0x0000000506037223 */ /* 0x000fe20000000003 */
[----:B------:R-:W-:-:S03]  /*1310*/  FMUL R6, R0, 0.63661974668502807617 ;  /* 0x3f22f98300067820 */ /* 0x000fc60000400000 */
[----:B------:R-:W-:-:S03]  /*1320*/  @P1 FADD R3, RZ, -R3 ;  /* 0x80000003ff031221 */ /* 0x000fc60000000000 */
[----:B------:R-:W0:Y:S01]  /*1330*/  F2I.NTZ R6, R6 ;  /* 0x0000000600067305 */ /* 0x000e220000203100 */
[----:B------:R-:W-:-:S07]  /*1340*/  FADD R3, R3, 1 ;  /* 0x3f80000003037421 */ /* 0x000fce0000000000 */
[----:B------:R-:W1:Y:S01]  /*1350*/  F2F.F64.F32 R4, R3 ;  /* 0x0000000300047310 */ /* 0x000e620000201800 */
[----:B0-----:R-:W-:-:S05]  /*1360*/  I2FP.F32.S32 R11, R6 ;  /* 0x00000006000b7245 */ /* 0x001fca0000201400 */
[----:B------:R-:W-:Y:S01]  /*1370*/  FFMA R8, R11, -1.5707962512969970703, R0 ;  /* 0xbfc90fda0b087823 */ /* 0x000fe20000000000 */
[----:B-1----:R-:W-:-:S03]  /*1380*/  DMUL R4, R4, 127.5 ;  /* 0x405fe00004047828 */ /* 0x002fc60000000000 */
[----:B------:R-:W-:-:S04]  /*1390*/  FFMA R8, R11, -7.5497894158615963534e-08, R8 ;  /* 0xb3a221680b087823 */ /* 0x000fc80000000008 */
[----:B------:R-:W-:-:S03]  /*13a0*/  FFMA R8, R11, -5.3903029534742383927e-15, R8 ;  /* 0xa7c234c50b087823 */ /* 0x000fc60000000008 */
[----:B------:R-:W0:Y:S02]  /*13b0*/  F2I.U32.F64.TRUNC R5, R4 ;  /* 0x0000000400057311 */ /* 0x000e24000030d000 */
[----:B0-----:R0:W-:Y:S01]  /*13c0*/  STG.E.U8 desc[UR6][R16.64], R5 ;  /* 0x0000000510007986 */ /* 0x0011e2000c101106 */
[----:B------:R-:W-:Y:S05]  /*13d0*/  @!P0 BRA `(.L_x_14) ;  /* 0x0000000000c48947 */ /* 0x000fea0003800000 */
[----:B------:R-:W-:-:S13]  /*13e0*/  FSETP.NEU.AND P0, PT, |R0|, +INF , PT ;  /* 0x7f8000000000780b */ /* 0x000fda0003f0d200 */
[----:B------:R-:W-:Y:S01]  /*13f0*/  @!P0 FMUL R8, RZ, R0 ;  /* 0x00000000ff088220 */ /* 0x000fe20000400000 */
[----:B------:R-:W-:Y:S01]  /*1400*/  @!P0 IMAD.MOV.U32 R6, RZ, RZ, RZ ;  /* 0x000000ffff068224 */ /* 0x000fe200078e00ff */
[----:B------:R-:W-:Y:S06]  /*1410*/  @!P0 BRA `(.L_x_14) ;  /* 0x0000000000b48947 */ /* 0x000fec0003800000 */
[----:B------:R-:W-:Y:S01]  /*1420*/  IMAD.SHL.U32 R4, R0, 0x100, RZ ;  /* 0x0000010000047824 */ /* 0x000fe200078e00ff */
[----:B------:R-:W1:Y:S01]  /*1430*/  LDCU.64 UR8, c[0x4][URZ] ;  /* 0x01000000ff0877ac */ /* 0x000e620008000a00 */
[----:B------:R-:W-:Y:S02]  /*1440*/  IMAD.MOV.U32 R6, RZ, RZ, RZ ;  /* 0x000000ffff067224 */ /* 0x000fe400078e00ff */
[----:B------:R-:W-:Y:S01]  /*1450*/  IMAD.MOV.U32 R3, RZ, RZ, R1 ;  /* 0x000000ffff037224 */ /* 0x000fe200078e0001 */
[----:B------:R-:W-:Y:S01]  /*1460*/  LOP3.LUT R8, R4, 0x80000000, RZ, 0xfc, !PT ;  /* 0x8000000004087812 */ /* 0x000fe200078efcff */
[----:B------:R-:W-:Y:S01]  /*1470*/  UMOV UR5, URZ ;  /* 0x000000ff00057c82 */ /* 0x000fe20008000000 */
[----:B------:R-:W-:-:S05]  /*1480*/  UMOV UR4, URZ ;  /* 0x000000ff00047c82 */ /* 0x000fca0008000000 */
.L_x_15:
[----:B-1----:R-:W-:Y:S01]  /*1490*/  IMAD.U32 R10, RZ, RZ, UR8 ;  /* 0x00000008ff0a7e24 */ /* 0x002fe2000f8e00ff */
[----:B------:R-:W-:-:S05]  /*14a0*/  MOV R11, UR9 ;  /* 0x00000009000b7c02 */ /* 0x000fca0008000f00 */
[----:B0-----:R-:W2:Y:S01]  /*14b0*/  LDG.E.CONSTANT R5, desc[UR6][R10.64] ;  /* 0x000000060a057981 */ /* 0x001ea2000c1e9900 */
        /* <DEDUP_REMOVED lines=12> */
[C---:B------:R-:W-:Y:S01]  /*1580*/  LOP3.LUT P0, R5, R0.reuse, 0x1f, RZ, 0xc0, !PT ;  /* 0x0000001f00057812 */ /* 0x040fe2000780c0ff */
[----:B------:R-:W-:-:S05]  /*1590*/  VIADD R3, R0, 0xffffff80 ;  /* 0xffffff8000037836 */ /* 0x000fca0000000000 */
[----:B------:R-:W-:-:S05]  /*15a0*/  SHF.R.U32.HI R0, RZ, 0x5, R3 ;  /* 0x00000005ff007819 */ /* 0x000fca0000011603 */
[----:B------:R-:W-:-:S05]  /*15b0*/  IMAD R8, R0, -0x4, R1 ;  /* 0xfffffffc00087824 */ /* 0x000fca00078e0201 */
[----:B------:R-:W2:Y:S04]  /*15c0*/  LDL R0, [R8+0x18] ;  /* 0x0000180008007983 */ /* 0x000ea80000100800 */
[----:B------:R-:W2:Y:S04]  /*15d0*/  LDL R3, [R8+0x14] ;  /* 0x0000140008037983 */ /* 0x000ea80000100800 */
[----:B------:R-:W3:Y:S01]  /*15e0*/  @P0 LDL R4, [R8+0x10] ;  /* 0x0000100008040983 */ /* 0x000ee20000100800 */
[----:B------:R-:W-:Y:S01]  /*15f0*/  UMOV UR4, 0x54442d19 ;  /* 0x54442d1900047882 */ /* 0x000fe20000000000 */
[----:B------:R-:W-:Y:S01]  /*1600*/  UMOV UR5, 0x3bf921fb ;  /* 0x3bf921fb00057882 */ /* 0x000fe20000000000 */
[----:B--2---:R-:W-:-:S02]  /*1610*/  @P0 SHF.L.W.U32.HI R0, R3, R5, R0 ;  /* 0x0000000503000219 */ /* 0x004fc40000010e00 */
[----:B---3--:R-:W-:-:S04]  /*1620*/  @P0 SHF.L.W.U32.HI R3, R4, R5, R3 ;  /* 0x0000000504030219 */ /* 0x008fc80000010e03 */
[C---:B------:R-:W-:Y:S01]  /*1630*/  SHF.L.W.U32.HI R4, R3.reuse, 0x2, R0 ;  /* 0x0000000203047819 */ /* 0x040fe20000010e00 */
[----:B------:R-:W-:-:S03]  /*1640*/  IMAD.SHL.U32 R3, R3, 0x4, RZ ;  /* 0x0000000403037824 */ /* 0x000fc600078e00ff */
[----:B------:R-:W-:Y:S02]  /*1650*/  SHF.R.S32.HI R5, RZ, 0x1f, R4 ;  /* 0x0000001fff057819 */ /* 0x000fe40000011404 */
[----:B------:R-:W-:Y:S02]  /*1660*/  ISETP.GE.AND P0, PT, R4, RZ, PT ;  /* 0x000000ff0400720c */ /* 0x000fe40003f06270 */
[C---:B------:R-:W-:Y:S02]  /*1670*/  LOP3.LUT R10, R5.reuse, R3, RZ, 0x3c, !PT ;  /* 0x00000003050a7212 */ /* 0x040fe400078e3cff */
[----:B------:R-:W-:Y:S02]  /*1680*/  LOP3.LUT R11, R5, R4, RZ, 0x3c, !PT ;  /* 0x00000004050b7212 */ /* 0x000fe400078e3cff */
[----:B------:R-:W-:-:S04]  /*1690*/  SHF.R.U32.HI R3, RZ, 0x1e, R0 ;  /* 0x0000001eff037819 */ /* 0x000fc80000011600 */
[----:B------:R-:W1:Y:S01]  /*16a0*/  I2F.F64.S64 R10, R10 ;  /* 0x0000000a000a7312 */ /* 0x000e620000301c00 */
[----:B0-----:R-:W-:Y:S01]  /*16b0*/  LEA.HI R6, R4, R3, RZ, 0x1 ;  /* 0x0000000304067211 */ /* 0x001fe200078f08ff */
[----:B-1----:R-:W-:-:S10]  /*16c0*/  DMUL R20, R10, UR4 ;  /* 0x000000040a147c28 */ /* 0x002fd40008000000 */
[----:B------:R-:W0:Y:S02]  /*16d0*/  F2F.F32.F64 R20, R20 ;  /* 0x0000001400147310 */ /* 0x000e240000301000 */
[----:B0-----:R-:W-:-:S07]  /*16e0*/  FSEL R8, -R20, R20, !P0 ;  /* 0x0000001414087208 */ /* 0x001fce0004000100 */
.L_x_14:
[----:B------:R-:W-:Y:S05]  /*16f0*/  BSYNC.RECONVERGENT B0 ;  /* 0x0000000000007941 */ /* 0x000fea0003800200 */
.L_x_13:
[----:B------:R-:W-:Y:S01]  /*1700*/  FMUL R3, R2, 0.63661974668502807617 ;  /* 0x3f22f98302037820 */ /* 0x000fe20000400000 */
[----:B------:R-:W-:Y:S01]  /*1710*/  LOP3.LUT R0, R6, 0x1, RZ, 0xc0, !PT ;  /* 0x0000000106007812 */ /* 0x000fe200078ec0ff */
[----:B0-----:R-:W-:Y:S01]  /*1720*/  FMUL R5, R8, R8 ;  /* 0x0000000808057220 */ /* 0x001fe20000400000 */
[----:B------:R-:W-:Y:S01]  /*1730*/  LOP3.LUT P1, RZ, R6, 0x2, RZ, 0xc0, !PT ;  /* 0x0000000206ff7812 */ /* 0x000fe2000782c0ff */
[----:B------:R-:W-:Y:S01]  /*1740*/  BSSY.RECONVERGENT B0, `(.L_x_16) ;  /* 0x0000044000007945 */ /* 0x000fe20003800200 */
[----:B------:R-:W-:Y:S01]  /*1750*/  ISETP.NE.U32.AND P0, PT, R0, 0x1, PT ;  /* 0x000000010000780c */ /* 0x000fe20003f05070 */
[----:B------:R-:W0:Y:S01]  /*1760*/  F2I.NTZ R3, R3 ;  /* 0x0000000300037305 */ /* 0x000e220000203100 */
[----:B------:R-:W-:Y:S02]  /*1770*/  FFMA R0, R5, R12, -0.0013887860113754868507 ;  /* 0xbab607ed05007423 */ /* 0x000fe4000000000c */
[----:B------:R-:W-:Y:S02]  /*1780*/  FSEL R4, R13, 0.0083327032625675201416, !P0 ;  /* 0x3c0885e40d047808 */ /* 0x000fe40004000000 */
[----:B------:R-:W-:-:S02]  /*1790*/  FSEL R14, -R14, -0.16666662693023681641, !P0 ;  /* 0xbe2aaaa80e0e7808 */ /* 0x000fc40004000100 */
[----:B------:R-:W-:-:S05]  /*17a0*/  FSEL R0, R0, -0.00019574658654164522886, !P0 ;  /* 0xb94d415300007808 */ /* 0x000fca0004000000 */
[C---:B------:R-:W-:Y:S01]  /*17b0*/  FFMA R4, R5.reuse, R0, R4 ;  /* 0x0000000005047223 */ /* 0x040fe20000000004 */
[----:B------:R-:W-:Y:S02]  /*17c0*/  FSEL R0, R8, 1, P0 ;  /* 0x3f80000008007808 */ /* 0x000fe40000000000 */
[----:B------:R-:W-:Y:S01]  /*17d0*/  FSETP.GE.AND P0, PT, |R2|, 105615, PT ;  /* 0x47ce47800200780b */ /* 0x000fe20003f06200 */
[C---:B------:R-:W-:Y:S01]  /*17e0*/  FFMA R4, R5.reuse, R4, R14 ;  /* 0x0000000405047223 */ /* 0x040fe2000000000e */
[----:B0-----:R-:W-:Y:S01]  /*17f0*/  I2FP.F32.S32 R11, R3 ;  /* 0x00000003000b7245 */ /* 0x001fe20000201400 */
[----:B------:R-:W-:-:S04]  /*1800*/  FFMA R5, R5, R0, RZ ;  /* 0x0000000005057223 */ /* 0x000fc800000000ff */
[----:B------:R-:W-:Y:S01]  /*1810*/  FFMA R6, R11, -1.5707962512969970703, R2 ;  /* 0xbfc90fda0b067823 */ /* 0x000fe20000000002 */
[----:B------:R-:W-:-:S03]  /*1820*/  FFMA R5, R5, R4, R0 ;  /* 0x0000000405057223 */ /* 0x000fc60000000000 */
[----:B------:R-:W-:Y:S01]  /*1830*/  FFMA R6, R11, -7.5497894158615963534e-08, R6 ;  /* 0xb3a221680b067823 */ /* 0x000fe20000000006 */
[----:B------:R-:W-:-:S03]  /*1840*/  @P1 FADD R5, RZ, -R5 ;  /* 0x80000005ff051221 */ /* 0x000fc60000000000 */
[----:B------:R-:W-:Y:S01]  /*1850*/  FFMA R0, R11, -5.3903029534742383927e-15, R6 ;  /* 0xa7c234c50b007823 */ /* 0x000fe20000000006 */
        /* <DEDUP_REMOVED lines=12> */
.L_x_18:
        /* <DEDUP_REMOVED lines=34> */
[----:B------:R-:W-:Y:S01]  /*1b40*/  LEA.HI R3, R2, R3, RZ, 0x1 ;  /* 0x0000000302037211 */ /* 0x000fe200078f08ff */
[----:B-1----:R-:W-:-:S10]  /*1b50*/  DMUL R20, R10, UR4 ;  /* 0x000000040a147c28 */ /* 0x002fd40008000000 */
[----:B------:R-:W1:Y:S02]  /*1b60*/  F2F.F32.F64 R20, R20 ;  /* 0x0000001400147310 */ /* 0x000e640000301000 */
[----:B01----:R-:W-:-:S07]  /*1b70*/  FSEL R0, -R20, R20, !P0 ;  /* 0x0000001414007208 */ /* 0x003fce0004000100 */
.L_x_17:
[----:B------:R-:W-:Y:S05]  /*1b80*/  BSYNC.RECONVERGENT B0 ;  /* 0x0000000000007941 */ /* 0x000fea0003800200 */
.L_x_16:
[----:B------:R-:W-:Y:S01]  /*1b90*/  FMUL R11, R0, R0 ;  /* 0x00000000000b7220 */ /* 0x000fe20000400000 */
[C---:B------:R-:W-:Y:S01]  /*1ba0*/  LOP3.LUT R2, R3.reuse, 0x1, RZ, 0xc0, !PT ;  /* 0x0000000103027812 */ /* 0x040fe200078ec0ff */
[----:B------:R-:W-:Y:S02]  /*1bb0*/  VIADD R3, R3, 0x1 ;  /* 0x0000000103037836 */ /* 0x000fe40000000000 */
[----:B------:R-:W-:Y:S01]  /*1bc0*/  FFMA R12, R11, R12, -0.0013887860113754868507 ;  /* 0xbab607ed0b0c7423 */ /* 0x000fe2000000000c */
[----:B------:R-:W-:Y:S02]  /*1bd0*/  ISETP.NE.U32.AND P0, PT, R2, 0x1, PT ;  /* 0x000000010200780c */ /* 0x000fe40003f05070 */
[----:B------:R-:W-:Y:S02]  /*1be0*/  LOP3.LUT P1, RZ, R3, 0x2, RZ, 0xc0, !PT ;  /* 0x0000000203ff7812 */ /* 0x000fe4000782c0ff */
[----:B------:R-:W-:Y:S02]  /*1bf0*/  FSEL R18, R18, 0.041666727513074874878, !P0 ;  /* 0x3d2aaabb12127808 */ /* 0x000fe40004000000 */
[----:B------:R-:W-:-:S02]  /*1c00*/  FSEL R12, R12, -0.00019574658654164522886, P0 ;  /* 0xb94d41530c0c7808 */ /* 0x000fc40000000000 */
[----:B------:R-:W-:Y:S02]  /*1c10*/  FSEL R0, R0, 1, !P0 ;  /* 0x3f80000000007808 */ /* 0x000fe40004000000 */
[----:B------:R-:W-:Y:S01]  /*1c20*/  FSEL R15, -R15, -0.4999999701976776123, !P0 ;  /* 0xbeffffff0f0f7808 */ /* 0x000fe20004000100 */
[C---:B------:R-:W-:Y:S01]  /*1c30*/  FFMA R12, R11.reuse, R12, R18 ;  /* 0x0000000c0b0c7223 */ /* 0x040fe20000000012 */
[----:B------:R-:W0:Y:S01]  /*1c40*/  FCHK P0, R7, 10 ;  /* 0x4120000007007902 */ /* 0x000e220000000000 */
[C---:B------:R-:W-:Y:S02]  /*1c50*/  FFMA R3, R11.reuse, R0, RZ ;  /* 0x000000000b037223 */ /* 0x040fe400000000ff */
[----:B------:R-:W-:Y:S01]  /*1c60*/  FFMA R12, R11, R12, R15 ;  /* 0x0000000c0b0c7223 */ /* 0x000fe2000000000f */
[----:B------:R-:W-:-:S03]  /*1c70*/  IMAD.MOV.U32 R11, RZ, RZ, 0x3dcccccd ;  /* 0x3dcccccdff0b7424 */ /* 0x000fc600078e00ff */
[----:B------:R-:W-:-:S04]  /*1c80*/  FFMA R0, R3, R12, R0 ;  /* 0x0000000c03007223 */ /* 0x000fc80000000000 */
[----:B------:R-:W-:-:S04]  /*1c90*/  @P1 FADD R0, RZ, -R0 ;  /* 0x80000000ff001221 */ /* 0x000fc80000000000 */
[----:B------:R-:W-:Y:S01]  /*1ca0*/  FFMA R5, R5, R0, 1 ;  /* 0x3f80000005057423 */ /* 0x000fe20000000000 */
[----:B------:R-:W-:-:S03]  /*1cb0*/  IMAD.MOV.U32 R0, RZ, RZ, 0x41200000 ;  /* 0x41200000ff007424 */ /* 0x000fc600078e00ff */
[----:B------:R-:W1:Y:S01]  /*1cc0*/  F2F.F64.F32 R2, R5 ;  /* 0x0000000500027310 */ /* 0x000e620000201800 */
[----:B------:R-:W-:-:S04]  /*1cd0*/  FFMA R0, R11, -R0, 1 ;  /* 0x3f8000000b007423 */ /* 0x000fc80000000800 */
[----:B------:R-:W-:-:S04]  /*1ce0*/  FFMA R0, R0, R11, 0.10000000149011611938 ;  /* 0x3dcccccd00007423 */ /* 0x000fc8000000000b */
[----:B------:R-:W-:-:S04]  /*1cf0*/  FFMA R4, R0, R7, RZ ;  /* 0x0000000700047223 */ /* 0x000fc800000000ff */
[----:B------:R-:W-:Y:S01]  /*1d00*/  FFMA R11, R4, -10, R7 ;  /* 0xc1200000040b7823 */ /* 0x000fe20000000007 */
[----:B-1----:R-:W-:-:S03]  /*1d10*/  DMUL R2, R2, 127.5 ;  /* 0x405fe00002027828 */ /* 0x002fc60000000000 */
[----:B------:R-:W-:-:S07]  /*1d20*/  FFMA R0, R0, R11, R4 ;  /* 0x0000000b00007223 */ /* 0x000fce0000000004 */
[----:B------:R-:W1:Y:S02]  /*1d30*/  F2I.U32.F64.TRUNC R3, R2 ;  /* 0x0000000200037311 */ /* 0x000e64000030d000 */
[----:B-1----:R1:W-:Y:S01]  /*1d40*/  STG.E.U8 desc[UR6][R16.64+0x1], R3 ;  /* 0x0000010310007986 */ /* 0x0023e2000c101106 */
[----:B0-----:R-:W-:Y:S05]  /*1d50*/  @!P0 BRA `(.L_x_19) ;  /* 0x0000000000188947 */ /* 0x001fea0003800000 */
[----:B------:R-:W0:Y:S01]  /*1d60*/  LDCU UR4, c[0x0][0x398] ;  /* 0x00007300ff0477ac */ /* 0x000e220008000800 */
[----:B-1----:R-:W-:Y:S01]  /*1d70*/  IMAD.MOV.U32 R3, RZ, RZ, 0x41200000 ;  /* 0x41200000ff037424 */ /* 0x002fe200078e00ff */
[----:B------:R-:W-:Y:S01]  /*1d80*/  MOV R4, 0x1db0 ;  /* 0x00001db000047802 */ /* 0x000fe20000000f00 */
[----:B0-----:R-:W-:-:S07]  /*1d90*/  IMAD.U32 R2, RZ, RZ, UR4 ;  /* 0x00000004ff027e24 */ /* 0x001fce000f8e00ff */
[----:B------:R-:W-:Y:S05]  /*1da0*/  CALL.REL.NOINC `($__internal_0_$__cuda_sm3x_div_rn_noftz_f32_slowpath) ;  /* 0x0000000400687944 */ /* 0x000fea0003c00000 */
[----:B------:R-:W-:-:S07]  /*1db0*/  IMAD.MOV.U32 R0, RZ, RZ, R3 ;  /* 0x000000ffff007224 */ /* 0x000fce00078e0003 */
.L_x_19:
[----:B------:R-:W-:Y:S01]  /*1dc0*/  FADD R5, R9, R0 ;  /* 0x0000000009057221 */ /* 0x000fe20000000000 */
[----:B------:R-:W-:Y:S03]  /*1dd0*/  BSSY.RECONVERGENT B0, `(.L_x_20) ;  /* 0x0000040000007945 */ /* 0x000fe60003800200 */
[C---:B------:R-:W-:Y:S01]  /*1de0*/  FMUL R0, R5.reuse, 0.63661974668502807617 ;  /* 0x3f22f98305007820 */ /* 0x040fe20000400000 */
[----:B------:R-:W-:-:S05]  /*1df0*/  FSETP.GE.AND P0, PT, |R5|, 105615, PT ;  /* 0x47ce47800500780b */ /* 0x000fca0003f06200 */
[----:B------:R-:W0:Y:S02]  /*1e00*/  F2I.NTZ R0, R0 ;  /* 0x0000000000007305 */ /* 0x000e240000203100 */
[----:B0-----:R-:W-:-:S05]  /*1e10*/  I2FP.F32.S32 R2, R0 ;  /* 0x0000000000027245 */ /* 0x001fca0000201400 */
[----:B-1----:R-:W-:-:S04]  /*1e20*/  FFMA R3, R2, -1.5707962512969970703, R5 ;  /* 0xbfc90fda02037823 */ /* 0x002fc80000000005 */
[----:B------:R-:W-:-:S04]  /*1e30*/  FFMA R3, R2, -7.5497894158615963534e-08, R3 ;  /* 0xb3a2216802037823 */ /* 0x000fc80000000003 */
        /* <DEDUP_REMOVED lines=13> */
.L_x_22:
        /* <DEDUP_REMOVED lines=16> */
[----:B------:R-:W-:Y:S02]  /*2010*/  LOP3.LUT P0, RZ, R4, 0x1f, RZ, 0xc0, !PT ;  /* 0x0000001f04ff7812 */ /* 0x000fe4000780c0ff */
[----:B------:R-:W-:-:S04]  /*2020*/  IADD3 R0, PT, PT, R0, -0x80, RZ ;  /* 0xffffff8000007810 */ /* 0x000fc80007ffe0ff */
        /* <DEDUP_REMOVED lines=26> */
.L_x_21:
[----:B------:R-:W-:Y:S05]  /*21d0*/  BSYNC.RECONVERGENT B0 ;  /* 0x0000000000007941 */ /* 0x000fea0003800200 */
.L_x_20:
[----:B------:R-:W-:Y:S02]  /*21e0*/  IMAD.MOV.U32 R4, RZ, RZ, 0x37cbac00 ;  /* 0x37cbac00ff047424 */ /* 0x000fe400078e00ff */
[----:B------:R-:W-:Y:S01]  /*21f0*/  FMUL R3, R2, R2 ;  /* 0x0000000202037220 */ /* 0x000fe20000400000 */
[C---:B------:R-:W-:Y:S01]  /*2200*/  LOP3.LUT R5, R0.reuse, 0x1, RZ, 0xc0, !PT ;  /* 0x0000000100057812 */ /* 0x040fe200078ec0ff */
[----:B------:R-:W-:Y:S01]  /*2210*/  IMAD.MOV.U32 R6, RZ, RZ, 0x3d2aaabb ;  /* 0x3d2aaabbff067424 */ /* 0x000fe200078e00ff */
[----:B------:R-:W-:Y:S01]  /*2220*/  LOP3.LUT P1, RZ, R0, 0x2, RZ, 0xc0, !PT ;  /* 0x0000000200ff7812 */ /* 0x000fe2000782c0ff */
[----:B------:R-:W-:Y:S01]  /*2230*/  FFMA R4, R3, R4, -0.0013887860113754868507 ;  /* 0xbab607ed03047423 */ /* 0x000fe20000000004 */
[----:B------:R-:W-:Y:S01]  /*2240*/  ISETP.NE.U32.AND P0, PT, R5, 0x1, PT ;  /* 0x000000010500780c */ /* 0x000fe20003f05070 */
[----:B------:R-:W-:-:S03]  /*2250*/  IMAD.MOV.U32 R7, RZ, RZ, 0x3effffff ;  /* 0x3effffffff077424 */ /* 0x000fc600078e00ff */
[----:B------:R-:W-:Y:S02]  /*2260*/  FSEL R4, R4, -0.00019574658654164522886, !P0 ;  /* 0xb94d415304047808 */ /* 0x000fe40004000000 */
[----:B------:R-:W-:Y:S02]  /*2270*/  FSEL R6, R6, 0.0083327032625675201416, !P0 ;  /* 0x3c0885e406067808 */ /* 0x000fe40004000000 */
[----:B------:R-:W-:Y:S02]  /*2280*/  FSEL R0, R2, 1, P0 ;  /* 0x3f80000002007808 */ /* 0x000fe40000000000 */
[----:B------:R-:W-:Y:S01]  /*2290*/  FSEL R7, -R7, -0.16666662693023681641, !P0 ;  /* 0xbe2aaaa807077808 */ /* 0x000fe20004000100 */
[C---:B------:R-:W-:Y:S02]  /*22a0*/  FFMA R4, R3.reuse, R4, R6 ;  /* 0x0000000403047223 */ /* 0x040fe40000000006 */
[C---:B------:R-:W-:Y:S02]  /*22b0*/  FFMA R5, R3.reuse, R0, RZ ;  /* 0x0000000003057223 */ /* 0x040fe400000000ff */
[----:B------:R-:W-:-:S04]  /*22c0*/  FFMA R4, R3, R4, R7 ;  /* 0x0000000403047223 */ /* 0x000fc80000000007 */
[----:B------:R-:W-:-:S04]  /*22d0*/  FFMA R0, R5, R4, R0 ;  /* 0x0000000405007223 */ /* 0x000fc80000000000 */
[----:B------:R-:W-:-:S04]  /*22e0*/  @P1 FADD R0, RZ, -R0 ;  /* 0x80000000ff001221 */ /* 0x000fc80000000000 */
[----:B------:R-:W-:-:S04]  /*22f0*/  FADD R0, R0, 1 ;  /* 0x3f80000000007421 */ /* 0x000fc80000000000 */
[----:B------:R-:W0:Y:S02]  /*2300*/  F2F.F64.F32 R2, R0 ;  /* 0x0000000000027310 */ /* 0x000e240000201800 */
[----:B0-----:R-:W-:-:S10]  /*2310*/  DMUL R2, R2, 127.5 ;  /* 0x405fe00002027828 */ /* 0x001fd40000000000 */
[----:B------:R-:W0:Y:S02]  /*2320*/  F2I.U32.F64.TRUNC R3, R2 ;  /* 0x0000000200037311 */ /* 0x000e24000030d000 */
[----:B0-----:R-:W-:Y:S01]  /*2330*/  STG.E.U8 desc[UR6][R16.64+0x2], R3 ;  /* 0x0000020310007986 */ /* 0x001fe2000c101106 */
[----:B------:R-:W-:Y:S05]  /*2340*/  EXIT ;  /* 0x000000000000794d */ /* 0x000fea0003800000 */
        .weak           $__internal_0_$__cuda_sm3x_div_rn_noftz_f32_slowpath
        .type           $__internal_0_$__cuda_sm3x_div_rn_noftz_f32_slowpath,@function
        .size           $__internal_0_$__cuda_sm3x_div_rn_noftz_f32_slowpath,(.L_x_57 - $__internal_0_$__cuda_sm3x_div_rn_noftz_f32_slowpath)
$__internal_0_$__cuda_sm3x_div_rn_noftz_f32_slowpath:
[----:B------:R-:W-:Y:S01]  /*2350*/  SHF.R.U32.HI R6, RZ, 0x17, R3 ;  /* 0x00000017ff067819 */ /* 0x000fe20000011603 */
[----:B------:R-:W-:Y:S01]  /*2360*/  BSSY.RECONVERGENT B1, `(.L_x_23) ;  /* 0x0000063000017945 */ /* 0x000fe20003800200 */
[--C-:B------:R-:W-:Y:S01]  /*2370*/  SHF.R.U32.HI R5, RZ, 0x17, R2.reuse ;  /* 0x00000017ff057819 */ /* 0x100fe20000011602 */
[----:B------:R-:W-:Y:S01]  /*2380*/  IMAD.MOV.U32 R7, RZ, RZ, R2 ;  /* 0x000000ffff077224 */ /* 0x000fe200078e0002 */
[----:B------:R-:W-:Y:S02]  /*2390*/  LOP3.LUT R6, R6, 0xff, RZ, 0xc0, !PT ;  /* 0x000000ff06067812 */ /* 0x000fe400078ec0ff */
[----:B------:R-:W-:-:S03]  /*23a0*/  LOP3.LUT R15, R5, 0xff, RZ, 0xc0, !PT ;  /* 0x000000ff050f7812 */ /* 0x000fc600078ec0ff */
[----:B------:R-:W-:Y:S02]  /*23b0*/  VIADD R12, R6, 0xffffffff ;  /* 0xffffffff060c7836 */ /* 0x000fe40000000000 */
[----:B------:R-:W-:-:S03]  /*23c0*/  VIADD R10, R15, 0xffffffff ;  /* 0xffffffff0f0a7836 */ /* 0x000fc60000000000 */
[----:B------:R-:W-:-:S04]  /*23d0*/  ISETP.GT.U32.AND P0, PT, R12, 0xfd, PT ;  /* 0x000000fd0c00780c */ /* 0x000fc80003f04070 */
[----:B------:R-:W-:-:S13]  /*23e0*/  ISETP.GT.U32.OR P0, PT, R10, 0xfd, P0 ;  /* 0x000000fd0a00780c */ /* 0x000fda0000704470 */
[----:B------:R-:W-:Y:S01]  /*23f0*/  @!P0 IMAD.MOV.U32 R5, RZ, RZ, RZ ;  /* 0x000000ffff058224 */ /* 0x000fe200078e00ff */
[----:B------:R-:W-:Y:S06]  /*2400*/  @!P0 BRA `(.L_x_24) ;  /* 0x00000000005c8947 */ /* 0x000fec0003800000 */
[----:B------:R-:W-:Y:S02]  /*2410*/  FSETP.GTU.FTZ.AND P0, PT, |R2|, +INF , PT ;  /* 0x7f8000000200780b */ /* 0x000fe40003f1c200 */
[----:B------:R-:W-:-:S04]  /*2420*/  FSETP.GTU.FTZ.AND P1, PT, |R3|, +INF , PT ;  /* 0x7f8000000300780b */ /* 0x000fc80003f3c200 */
[----:B------:R-:W-:-:S13]  /*2430*/  PLOP3.LUT P0, PT, P0, P1, PT, 0xf8, 0x8f ;  /* 0x00000000008f781c */ /* 0x000fda0000703f70 */
[----:B------:R-:W-:Y:S05]  /*2440*/  @P0 BRA `(.L_x_25) ;  /* 0x00000004004c0947 */ /* 0x000fea0003800000 */
[----:B------:R-:W-:-:S13]  /*2450*/  LOP3.LUT P0, RZ, R3, 0x7fffffff, R7, 0xc8, !PT ;  /* 0x7fffffff03ff7812 */ /* 0x000fda000780c807 */
[----:B------:R-:W-:Y:S05]  /*2460*/  @!P0 BRA `(.L_x_26) ;  /* 0x00000004003c8947 */ /* 0x000fea0003800000 */
[C---:B------:R-:W-:Y:S02]  /*2470*/  FSETP.NEU.FTZ.AND P2, PT, |R2|.reuse, +INF , PT ;  /* 0x7f8000000200780b */ /* 0x040fe40003f5d200 */
[----:B------:R-:W-:Y:S02]  /*2480*/  FSETP.NEU.FTZ.AND P1, PT, |R3|, +INF , PT ;  /* 0x7f8000000300780b */ /* 0x000fe40003f3d200 */
[----:B------:R-:W-:-:S11]  /*2490*/  FSETP.NEU.FTZ.AND P0, PT, |R2|, +INF , PT ;  /* 0x7f8000000200780b */ /* 0x000fd60003f1d200 */
[----:B------:R-:W-:Y:S05]  /*24a0*/  @!P1 BRA !P2, `(.L_x_26) ;  /* 0x00000004002c9947 */ /* 0x000fea0005000000 */
[----:B------:R-:W-:-:S04]  /*24b0*/  LOP3.LUT P2, RZ, R7, 0x7fffffff, RZ, 0xc0, !PT ;  /* 0x7fffffff07ff7812 */ /* 0x000fc8000784c0ff */
[----:B------:R-:W-:-:S13]  /*24c0*/  PLOP3.LUT P1, PT, P1, P2, PT, 0x2f, 0xf2 ;  /* 0x0000000000f2781c */ /* 0x000fda0000f24577 */
[----:B------:R-:W-:Y:S05]  /*24d0*/  @P1 BRA `(.L_x_27) ;  /* 0x0000000400181947 */ /* 0x000fea0003800000 */
[----:B------:R-:W-:-:S04]  /*24e0*/  LOP3.LUT P1, RZ, R3, 0x7fffffff, RZ, 0xc0, !PT ;  /* 0x7fffffff03ff7812 */ /* 0x000fc8000782c0ff */
[----:B------:R-:W-:-:S13]  /*24f0*/  PLOP3.LUT P0, PT, P0, P1, PT, 0x2f, 0xf2 ;  /* 0x0000000000f2781c */ /* 0x000fda0000702577 */
[----:B------:R-:W-:Y:S05]  /*2500*/  @P0 BRA `(.L_x_28) ;  /* 0x0000000400000947 */ /* 0x000fea0003800000 */
[----:B------:R-:W-:Y:S02]  /*2510*/  ISETP.GE.AND P0, PT, R10, RZ, PT ;  /* 0x000000ff0a00720c */ /* 0x000fe40003f06270 */
[----:B------:R-:W-:-:S11]  /*2520*/  ISETP.GE.AND P1, PT, R12, RZ, PT ;  /* 0x000000ff0c00720c */ /* 0x000fd60003f26270 */
[----:B------:R-:W-:Y:S02]  /*2530*/  @P0 IMAD.MOV.U32 R5, RZ, RZ, RZ ;  /* 0x000000ffff050224 */ /* 0x000fe400078e00ff */
[----:B------:R-:W-:Y:S01]  /*2540*/  @!P0 FFMA R7, R2, 1.84467440737095516160e+19, RZ ;  /* 0x5f80000002078823 */ /* 0x000fe200000000ff */
[----:B------:R-:W-:Y:S02]  /*2550*/  @!P0 IMAD.MOV.U32 R5, RZ, RZ, -0x40 ;  /* 0xffffffc0ff058424 */ /* 0x000fe400078e00ff */
[----:B------:R-:W-:Y:S02]  /*2560*/  @!P1 FFMA R3, R3, 1.84467440737095516160e+19, RZ ;  /* 0x5f80000003039823 */ /* 0x000fe400000000ff */
[----:B------:R-:W-:-:S07]  /*2570*/  @!P1 VIADD R5, R5, 0x40 ;  /* 0x0000004005059836 */ /* 0x000fce0000000000 */
.L_x_24:
[----:B------:R-:W-:Y:S01]  /*2580*/  LEA R10, R6, 0xc0800000, 0x17 ;  /* 0xc0800000060a7811 */ /* 0x000fe200078eb8ff */
[----:B------:R-:W-:Y:S04]  /*2590*/  BSSY.RECONVERGENT B2, `(.L_x_29) ;  /* 0x0000036000027945 */ /* 0x000fe80003800200 */
[----:B------:R-:W-:Y:S02]  /*25a0*/  IMAD.IADD R12, R3, 0x1, -R10 ;  /* 0x00000001030c7824 */ /* 0x000fe400078e0a0a */
[----:B------:R-:W-:Y:S02]  /*25b0*/  VIADD R10, R15, 0xffffff81 ;  /* 0xffffff810f0a7836 */ /* 0x000fe40000000000 */
[----:B------:R-:W0:Y:S01]  /*25c0*/  MUFU.RCP R13, R12 ;  /* 0x0000000c000d7308 */ /* 0x000e220000001000 */
[----:B------:R-:W-:Y:S01]  /*25d0*/  FADD.FTZ R14, -R12, -RZ ;  /* 0x800000ff0c0e7221 */ /* 0x000fe20000010100 */
[C---:B------:R-:W-:Y:S01]  /*25e0*/  IMAD R3, R10.reuse, -0x800000, R7 ;  /* 0xff8000000a037824 */ /* 0x040fe200078e0207 */
[----:B------:R-:W-:-:S05]  /*25f0*/  IADD3 R10, PT, PT, R10, 0x7f, -R6 ;  /* 0x0000007f0a0a7810 */ /* 0x000fca0007ffe806 */
[----:B------:R-:W-:Y:S02]  /*2600*/  IMAD.IADD R10, R10, 0x1, R5 ;  /* 0x000000010a0a7824 */ /* 0x000fe400078e0205 */
[----:B0-----:R-:W-:-:S04]  /*2610*/  FFMA R18, R13, R14, 1 ;  /* 0x3f8000000d127423 */ /* 0x001fc8000000000e */
[----:B------:R-:W-:-:S04]  /*2620*/  FFMA R20, R13, R18, R13 ;  /* 0x000000120d147223 */ /* 0x000fc8000000000d */
[----:B------:R-:W-:-:S04]  /*2630*/  FFMA R7, R3, R20, RZ ;  /* 0x0000001403077223 */ /* 0x000fc800000000ff */
[----:B------:R-:W-:-:S04]  /*2640*/  FFMA R18, R14, R7, R3 ;  /* 0x000000070e127223 */ /* 0x000fc80000000003 */
[----:B------:R-:W-:-:S04]  /*2650*/  FFMA R13, R20, R18, R7 ;  /* 0x00000012140d7223 */ /* 0x000fc80000000007 */
[----:B------:R-:W-:-:S04]  /*2660*/  FFMA R14, R14, R13, R3 ;  /* 0x0000000d0e0e7223 */ /* 0x000fc80000000003 */
[----:B------:R-:W-:-:S05]  /*2670*/  FFMA R3, R20, R14, R13 ;  /* 0x0000000e14037223 */ /* 0x000fca000000000d */
[----:B------:R-:W-:-:S04]  /*2680*/  SHF.R.U32.HI R6, RZ, 0x17, R3 ;  /* 0x00000017ff067819 */ /* 0x000fc80000011603 */
[----:B------:R-:W-:-:S05]  /*2690*/  LOP3.LUT R6, R6, 0xff, RZ, 0xc0, !PT ;  /* 0x000000ff06067812 */ /* 0x000fca00078ec0ff */
[----:B------:R-:W-:-:S04]  /*26a0*/  IMAD.IADD R12, R6, 0x1, R10 ;  /* 0x00000001060c7824 */ /* 0x000fc800078e020a */
[----:B------:R-:W-:-:S05]  /*26b0*/  VIADD R5, R12, 0xffffffff ;  /* 0xffffffff0c057836 */ /* 0x000fca0000000000 */
[----:B------:R-:W-:-:S13]  /*26c0*/  ISETP.GE.U32.AND P0, PT, R5, 0xfe, PT ;  /* 0x000000fe0500780c */ /* 0x000fda0003f06070 */
[----:B------:R-:W-:Y:S05]  /*26d0*/  @!P0 BRA `(.L_x_30) ;  /* 0x0000000000808947 */ /* 0x000fea0003800000 */
[----:B------:R-:W-:-:S13]  /*26e0*/  ISETP.GT.AND P0, PT, R12, 0xfe, PT ;  /* 0x000000fe0c00780c */ /* 0x000fda0003f04270 */
[----:B------:R-:W-:Y:S05]  /*26f0*/  @P0 BRA `(.L_x_31) ;  /* 0x00000000006c0947 */ /* 0x000fea0003800000 */
[----:B------:R-:W-:-:S13]  /*2700*/  ISETP.GE.AND P0, PT, R12, 0x1, PT ;  /* 0x000000010c00780c */ /* 0x000fda0003f06270 */
[----:B------:R-:W-:Y:S05]  /*2710*/  @P0 BRA `(.L_x_32) ;  /* 0x0000000000740947 */ /* 0x000fea0003800000 */
[----:B------:R-:W-:Y:S02]  /*2720*/  ISETP.GE.AND P0, PT, R12, -0x18, PT ;  /* 0xffffffe80c00780c */ /* 0x000fe40003f06270 */
[----:B------:R-:W-:-:S11]  /*2730*/  LOP3.LUT R3, R3, 0x80000000, RZ, 0xc0, !PT ;  /* 0x8000000003037812 */ /* 0x000fd600078ec0ff */
[----:B------:R-:W-:Y:S05]  /*2740*/  @!P0 BRA `(.L_x_32) ;  /* 0x0000000000688947 */ /* 0x000fea0003800000 */
[-CC-:B------:R-:W-:Y:S01]  /*2750*/  FFMA.RZ R5, R20, R14.reuse, R13.reuse ;  /* 0x0000000e14057223 */ /* 0x180fe2000000c00d */
[----:B------:R-:W-:Y:S02]  /*2760*/  VIADD R10, R12, 0x20 ;  /* 0x000000200c0a7836 */ /* 0x000fe40000000000 */
[-CC-:B------:R-:W-:Y:S01]  /*2770*/  FFMA.RM R6, R20, R14.reuse, R13.reuse ;  /* 0x0000000e14067223 */ /* 0x180fe2000000400d */
[----:B------:R-:W-:Y:S02]  /*2780*/  ISETP.NE.AND P2, PT, R12, RZ, PT ;  /* 0x000000ff0c00720c */ /* 0x000fe40003f45270 */
[----:B------:R-:W-:Y:S01]  /*2790*/  LOP3.LUT R7, R5, 0x7fffff, RZ, 0xc0, !PT ;  /* 0x007fffff05077812 */ /* 0x000fe200078ec0ff */
[----:B------:R-:W-:Y:S01]  /*27a0*/  FFMA.RP R5, R20, R14, R13 ;  /* 0x0000000e14057223 */ /* 0x000fe2000000800d */
[----:B------:R-:W-:Y:S01]  /*27b0*/  ISETP.NE.AND P1, PT, R12, RZ, PT ;  /* 0x000000ff0c00720c */ /* 0x000fe20003f25270 */
[----:B------:R-:W-:Y:S01]  /*27c0*/  IMAD.MOV R12, RZ, RZ, -R12 ;  /* 0x000000ffff0c7224 */ /* 0x000fe200078e0a0c */
[----:B------:R-:W-:-:S02]  /*27d0*/  LOP3.LUT R7, R7, 0x800000, RZ, 0xfc, !PT ;  /* 0x0080000007077812 */ /* 0x000fc400078efcff */
[----:B------:R-:W-:Y:S02]  /*27e0*/  FSETP.NEU.FTZ.AND P0, PT, R5, R6, PT ;  /* 0x000000060500720b */ /* 0x000fe40003f1d000 */
[----:B------:R-:W-:Y:S02]  /*27f0*/  SHF.L.U32 R10, R7, R10, RZ ;  /* 0x0000000a070a7219 */ /* 0x000fe400000006ff */
[----:B------:R-:W-:Y:S02]  /*2800*/  SEL R6, R12, RZ, P2 ;  /* 0x000000ff0c067207 */ /* 0x000fe40001000000 */
[----:B------:R-:W-:Y:S02]  /*2810*/  ISETP.NE.AND P1, PT, R10, RZ, P1 ;  /* 0x000000ff0a00720c */ /* 0x000fe40000f25270 */
[----:B------:R-:W-:Y:S02]  /*2820*/  SHF.R.U32.HI R6, RZ, R6, R7 ;  /* 0x00000006ff067219 */ /* 0x000fe40000011607 */
[----:B------:R-:W-:-:S02]  /*2830*/  PLOP3.LUT P0, PT, P0, P1, PT, 0xf8, 0x8f ;  /* 0x00000000008f781c */ /* 0x000fc40000703f70 */
[----:B------:R-:W-:Y:S02]  /*2840*/  SHF.R.U32.HI R10, RZ, 0x1, R6 ;  /* 0x00000001ff0a7819 */ /* 0x000fe40000011606 */
[----:B------:R-:W-:-:S04]  /*2850*/  SEL R5, RZ, 0x1, !P0 ;  /* 0x00000001ff057807 */ /* 0x000fc80004000000 */
[----:B------:R-:W-:-:S04]  /*2860*/  LOP3.LUT R5, R5, 0x1, R10, 0xf8, !PT ;  /* 0x0000000105057812 */ /* 0x000fc800078ef80a */
[----:B------:R-:W-:-:S05]  /*2870*/  LOP3.LUT R5, R5, R6, RZ, 0xc0, !PT ;  /* 0x0000000605057212 */ /* 0x000fca00078ec0ff */
[----:B------:R-:W-:-:S05]  /*2880*/  IMAD.IADD R10, R10, 0x1, R5 ;  /* 0x000000010a0a7824 */ /* 0x000fca00078e0205 */
[----:B------:R-:W-:Y:S01]  /*2890*/  LOP3.LUT R3, R10, R3, RZ, 0xfc, !PT ;  /* 0x000000030a037212 */ /* 0x000fe200078efcff */
[----:B------:R-:W-:Y:S06]  /*28a0*/  BRA `(.L_x_32) ;  /* 0x0000000000107947 */ /* 0x000fec0003800000 */
.L_x_31:
[----:B------:R-:W-:-:S04]  /*28b0*/  LOP3.LUT R3, R3, 0x80000000, RZ, 0xc0, !PT ;  /* 0x8000000003037812 */ /* 0x000fc800078ec0ff */
[----:B------:R-:W-:Y:S01]  /*28c0*/  LOP3.LUT R3, R3, 0x7f800000, RZ, 0xfc, !PT ;  /* 0x7f80000003037812 */ /* 0x000fe200078efcff */
[----:B------:R-:W-:Y:S06]  /*28d0*/  BRA `(.L_x_32) ;  /* 0x0000000000047947 */ /* 0x000fec0003800000 */
.L_x_30:
[----:B------:R-:W-:-:S07]  /*28e0*/  IMAD R3, R10, 0x800000, R3 ;  /* 0x008000000a037824 */ /* 0x000fce00078e0203 */
.L_x_32:
[----:B------:R-:W-:Y:S05]  /*28f0*/  BSYNC.RECONVERGENT B2 ;  /* 0x0000000000027941 */ /* 0x000fea0003800200 */
.L_x_29:
[----:B------:R-:W-:Y:S05]  /*2900*/  BRA `(.L_x_33) ;  /* 0x0000000000207947 */ /* 0x000fea0003800000 */
.L_x_28:
[----:B------:R-:W-:-:S04]  /*2910*/  LOP3.LUT R3, R3, 0x80000000, R7, 0x48, !PT ;  /* 0x8000000003037812 */ /* 0x000fc800078e4807 */
[----:B------:R-:W-:Y:S01]  /*2920*/  LOP3.LUT R3, R3, 0x7f800000, RZ, 0xfc, !PT ;  /* 0x7f80000003037812 */ /* 0x000fe200078efcff */
[----:B------:R-:W-:Y:S06]  /*2930*/  BRA `(.L_x_33) ;  /* 0x0000000000147947 */ /* 0x000fec0003800000 */
.L_x_27:
[----:B------:R-:W-:Y:S01]  /*2940*/  LOP3.LUT R3, R3, 0x80000000, R7, 0x48, !PT ;  /* 0x8000000003037812 */ /* 0x000fe200078e4807 */
[----:B------:R-:W-:Y:S06]  /*2950*/  BRA `(.L_x_33) ;  /* 0x00000000000c7947 */ /* 0x000fec0003800000 */
.L_x_26:
[----:B------:R-:W0:Y:S01]  /*2960*/  MUFU.RSQ R3, -QNAN ;  /* 0xffc0000000037908 */ /* 0x000e220000001400 */
[----:B------:R-:W-:Y:S05]  /*2970*/  BRA `(.L_x_33) ;  /* 0x0000000000047947 */ /* 0x000fea0003800000 */
.L_x_25:
[----:B------:R-:W-:-:S07]  /*2980*/  FADD.FTZ R3, R2, R3 ;  /* 0x0000000302037221 */ /* 0x000fce0000010000 */
.L_x_33:
[----:B------:R-:W-:Y:S05]  /*2990*/  BSYNC.RECONVERGENT B1 ;  /* 0x0000000000017941 */ /* 0x000fea0003800200 */
.L_x_23:
[----:B------:R-:W-:-:S04]  /*29a0*/  IMAD.MOV.U32 R5, RZ, RZ, 0x0 ;  /* 0x00000000ff057424 */ /* 0x000fc800078e00ff */
[----:B0-----:R-:W-:Y:S05]  /*29b0*/  RET.REL.NODEC R4 `(_Z13kernel_colourP6float4P6uchar4jjf) ;  /* 0xffffffd404907950 */ /* 0x001fea0003c3ffff */
.L_x_34:
[----:B------:R-:W-:-:S00]  /*29c0*/  BRA `(.L_x_34) ;  /* 0xfffffffc00fc7947 */ /* 0x000fc0000383ffff */
[----:B------:R-:W-:-:S00]  /*29d0*/  NOP ;  /* 0x0000000000007918 */ /* 0x000fc00000000000 */
        /* <DEDUP_REMOVED lines=10> */
.L_x_57:


//--------------------- .text._Z6kernelP6float4jjf --------------------------
	.section	.text._Z6kernelP6float4jjf,"ax",@progbits
	.align	128
        .global         _Z6kernelP6float4jjf
        .type           _Z6kernelP6float4jjf,@function
        .size           _Z6kernelP6float4jjf,(.L_x_58 - _Z6kernelP6float4jjf)
        .other          _Z6kernelP6float4jjf,@"STO_CUDA_ENTRY STV_DEFAULT"
_Z6kernelP6float4jjf:
.text._Z6kernelP6float4jjf:
        /* <DEDUP_REMOVED lines=22> */
[----:B------:R-:W-:-:S07]  /*0160*/  MOV R2, 0x180 ;  /* 0x0000018000027802 */ /* 0x000fce0000000f00 */
[----:B------:R-:W-:Y:S05]  /*0170*/  CALL.REL.NOINC `($__internal_1_$__cuda_sm3x_div_rn_noftz_f32_slowpath) ;  /* 0x0000000c00147944 */ /* 0x000fea0003c00000 */
[----:B------:R-:W-:-:S07]  /*0180*/  IMAD.MOV.U32 R4, RZ, RZ, R0 ;  /* 0x000000ffff047224 */ /* 0x000fce00078e0000 */
.L_x_36:
[----:B------:R-:W-:Y:S05]  /*0190*/  BSYNC.RECONVERGENT B0 ;  /* 0x0000000000007941 */ /* 0x000fea0003800200 */
.L_x_35:
        /* <DEDUP_REMOVED lines=13> */
[----:B------:R-:W-:Y:S05]  /*0270*/  CALL.REL.NOINC `($__internal_1_$__cuda_sm3x_div_rn_noftz_f32_slowpath) ;  /* 0x0000000800d47944 */ /* 0x000fea0003c00000 */
[----:B------:R-:W-:-:S07]  /*0280*/  IMAD.MOV.U32 R6, RZ, RZ, R0 ;  /* 0x000000ffff067224 */ /* 0x000fce00078e0000 */
.L_x_38:
[----:B------:R-:W-:Y:S05]  /*0290*/  BSYNC.RECONVERGENT B0 ;  /* 0x0000000000007941 */ /* 0x000fea0003800200 */
.L_x_37:
        /* <DEDUP_REMOVED lines=26> */
.L_x_41:
        /* <DEDUP_REMOVED lines=37> */
[----:B------:R-:W1:Y:S01]  /*0690*/  I2F.F64.S64 R12, R12 ;  /* 0x0000000c000c7312 */ /* 0x000e620000301c00 */
[----:B------:R-:W-:-:S05]  /*06a0*/  LEA.HI R0, R2, R3, RZ, 0x1 ;  /* 0x0000000302007211 */ /* 0x000fca00078f08ff */
[----:B------:R-:W-:-:S04]  /*06b0*/  IMAD.MOV R2, RZ, RZ, -R0 ;  /* 0x000000ffff027224 */ /* 0x000fc800078e0a00 */
[----:B------:R-:W-:Y:S01]  /*06c0*/  @!P0 IMAD.MOV.U32 R0, RZ, RZ, R2 ;  /* 0x000000ffff008224 */ /* 0x000fe200078e0002 */
[----:B-1----:R-:W-:-:S10]  /*06d0*/  DMUL R14, R12, UR4 ;  /* 0x000000040c0e7c28 */ /* 0x002fd40008000000 */
[----:B------:R-:W1:Y:S02]  /*06e0*/  F2F.F32.F64 R14, R14 ;  /* 0x0000000e000e7310 */ /* 0x000e640000301000 */
[----:B01----:R-:W-:-:S07]  /*06f0*/  FSEL R3, -R14, R14, !P1 ;  /* 0x0000000e0e037208 */ /* 0x003fce0004800100 */
.L_x_40:
[----:B------:R-:W-:Y:S05]  /*0700*/  BSYNC.RECONVERGENT B0 ;  /* 0x0000000000007941 */ /* 0x000fea0003800200 */
.L_x_39:
[----:B------:R-:W-:Y:S01]  /*0710*/  FFMA R11, R6, 4, R9 ;  /* 0x40800000060b7823 */ /* 0x000fe20000000009 */
[----:B------:R-:W-:Y:S02]  /*0720*/  IMAD.MOV.U32 R14, RZ, RZ, 0x37cbac00 ;  /* 0x37cbac00ff0e7424 */ /* 0x000fe400078e00ff */
[----:B------:R-:W-:Y:S01]  /*0730*/  FMUL R5, R3, R3 ;  /* 0x0000000303057220 */ /* 0x000fe20000400000 */
[C---:B------:R-:W-:Y:S01]  /*0740*/  LOP3.LUT R9, R0.reuse, 0x1, RZ, 0xc0, !PT ;  /* 0x0000000100097812 */ /* 0x040fe200078ec0ff */
[----:B------:R-:W-:Y:S01]  /*0750*/  FMUL R2, R11, 0.63661974668502807617 ;  /* 0x3f22f9830b027820 */ /* 0x000fe20000400000 */
[----:B------:R-:W-:Y:S02]  /*0760*/  IMAD.MOV.U32 R12, RZ, RZ, 0x3d2aaabb ;  /* 0x3d2aaabbff0c7424 */ /* 0x000fe400078e00ff */
[----:B------:R-:W-:Y:S01]  /*0770*/  FFMA R8, R5, R14, -0.0013887860113754868507 ;  /* 0xbab607ed05087423 */ /* 0x000fe2000000000e */
[----:B------:R-:W-:Y:S01]  /*0780*/  ISETP.NE.U32.AND P0, PT, R9, 0x1, PT ;  /* 0x000000010900780c */ /* 0x000fe20003f05070 */
[----:B------:R-:W-:Y:S01]  /*0790*/  IMAD.MOV.U32 R9, RZ, RZ, 0x3effffff ;  /* 0x3effffffff097424 */ /* 0x000fe200078e00ff */
[----:B------:R-:W-:Y:S01]  /*07a0*/  LOP3.LUT P1, RZ, R0, 0x2, RZ, 0xc0, !PT ;  /* 0x0000000200ff7812 */ /* 0x000fe2000782c0ff */
[----:B------:R-:W0:Y:S01]  /*07b0*/  F2I.NTZ R2, R2 ;  /* 0x0000000200027305 */ /* 0x000e220000203100 */
[----:B------:R-:W-:Y:S01]  /*07c0*/  FSEL R8, R8, -0.00019574658654164522886, !P0 ;  /* 0xb94d415308087808 */ /* 0x000fe20004000000 */
[----:B------:R-:W-:Y:S01]  /*07d0*/  BSSY.RECONVERGENT B0, `(.L_x_42) ;  /* 0x0000046000007945 */ /* 0x000fe20003800200 */
[----:B------:R-:W-:-:S02]  /*07e0*/  FSEL R12, R12, 0.0083327032625675201416, !P0 ;  /* 0x3c0885e40c0c7808 */ /* 0x000fc40004000000 */
[----:B------:R-:W-:-:S03]  /*07f0*/  FSEL R0, R3, 1, P0 ;  /* 0x3f80000003007808 */ /* 0x000fc60000000000 */
[----:B------:R-:W-:Y:S01]  /*0800*/  FFMA R8, R5, R8, R12 ;  /* 0x0000000805087223 */ /* 0x000fe2000000000c */
[----:B------:R-:W-:Y:S02]  /*0810*/  FSEL R12, -R9, -0.16666662693023681641, !P0 ;  /* 0xbe2aaaa8090c7808 */ /* 0x000fe40004000100 */
[----:B------:R-:W-:-:S03]  /*0820*/  FSETP.GE.AND P0, PT, |R11|, 105615, PT ;  /* 0x47ce47800b00780b */ /* 0x000fc60003f06200 */
        /* <DEDUP_REMOVED lines=20> */
.L_x_44:
        /* <DEDUP_REMOVED lines=44> */
.L_x_43:
[----:B------:R-:W-:Y:S05]  /*0c30*/  BSYNC.RECONVERGENT B0 ;  /* 0x0000000000007941 */ /* 0x000fea0003800200 */
.L_x_42:
[----:B------:R-:W-:Y:S01]  /*0c40*/  FMUL R11, R0, R0 ;  /* 0x00000000000b7220 */ /* 0x000fe20000400000 */
[C---:B------:R-:W-:Y:S01]  /*0c50*/  LOP3.LUT R3, R2.reuse, 0x1, RZ, 0xc0, !PT ;  /* 0x0000000102037812 */ /* 0x040fe200078ec0ff */
[----:B------:R-:W-:Y:S01]  /*0c60*/  IMAD.MOV.U32 R8, RZ, RZ, 0x3c0885e4 ;  /* 0x3c0885e4ff087424 */ /* 0x000fe200078e00ff */
[----:B------:R-:W0:Y:S01]  /*0c70*/  LDCU UR4, c[0x0][0x388] ;  /* 0x00007100ff0477ac */ /* 0x000e220008000800 */
[----:B------:R-:W-:Y:S01]  /*0c80*/  FFMA R14, R11, R14, -0.0013887860113754868507 ;  /* 0xbab607ed0b0e7423 */ /* 0x000fe2000000000e */
[----:B------:R-:W-:Y:S01]  /*0c90*/  ISETP.NE.U32.AND P0, PT, R3, 0x1, PT ;  /* 0x000000010300780c */ /* 0x000fe20003f05070 */
[----:B------:R-:W-:Y:S02]  /*0ca0*/  VIADD R5, R2, 0x1 ;  /* 0x0000000102057836 */ /* 0x000fe40000000000 */
[----:B------:R-:W1:Y:S01]  /*0cb0*/  LDC.64 R2, c[0x0][0x380] ;  /* 0x0000e000ff027b82 */ /* 0x000e620000000a00 */
[----:B------:R-:W-:Y:S01]  /*0cc0*/  IMAD.MOV.U32 R12, RZ, RZ, 0x3e2aaaa8 ;  /* 0x3e2aaaa8ff0c7424 */ /* 0x000fe200078e00ff */
[----:B------:R-:W-:-:S02]  /*0cd0*/  FSEL R14, R14, -0.00019574658654164522886, P0 ;  /* 0xb94d41530e0e7808 */ /* 0x000fc40000000000 */
[----:B------:R-:W-:Y:S02]  /*0ce0*/  FSEL R8, R8, 0.041666727513074874878, !P0 ;  /* 0x3d2aaabb08087808 */ /* 0x000fe40004000000 */
[----:B------:R-:W-:Y:S02]  /*0cf0*/  LOP3.LUT P1, RZ, R5, 0x2, RZ, 0xc0, !PT ;  /* 0x0000000205ff7812 */ /* 0x000fe4000782c0ff */
[----:B------:R-:W-:Y:S01]  /*0d00*/  FSEL R5, -R12, -0.4999999701976776123, !P0 ;  /* 0xbeffffff0c057808 */ /* 0x000fe20004000100 */
[----:B------:R-:W-:Y:S01]  /*0d10*/  FFMA R8, R11, R14, R8 ;  /* 0x0000000e0b087223 */ /* 0x000fe20000000008 */
[----:B------:R-:W-:-:S03]  /*0d20*/  FSEL R0, R0, 1, !P0 ;  /* 0x3f80000000007808 */ /* 0x000fc60004000000 */
[C---:B------:R-:W-:Y:S02]  /*0d30*/  FFMA R5, R11.reuse, R8, R5 ;  /* 0x000000080b057223 */ /* 0x040fe40000000005 */
[----:B------:R-:W-:-:S04]  /*0d40*/  FFMA R11, R11, R0, RZ ;  /* 0x000000000b0b7223 */ /* 0x000fc800000000ff */
[----:B------:R-:W-:Y:S01]  /*0d50*/  FFMA R0, R11, R5, R0 ;  /* 0x000000050b007223 */ /* 0x000fe20000000000 */
[----:B0-----:R-:W-:Y:S02]  /*0d60*/  IMAD R5, R10, UR4, R7 ;  /* 0x000000040a057c24 */ /* 0x001fe4000f8e0207 */
[----:B------:R-:W-:Y:S02]  /*0d70*/  IMAD.MOV.U32 R7, RZ, RZ, 0x3f800000 ;  /* 0x3f800000ff077424 */ /* 0x000fe400078e00ff */
[----:B------:R-:W-:Y:S01]  /*0d80*/  @P1 FADD R0, RZ, -R0 ;  /* 0x80000000ff001221 */ /* 0x000fe20000000000 */
[----:B-1----:R-:W-:-:S04]  /*0d90*/  IMAD.WIDE.U32 R2, R5, 0x10, R2 ;  /* 0x0000001005027825 */ /* 0x002fc800078e0002 */
[----:B------:R-:W-:-:S05]  /*0da0*/  FMUL.D2 R5, R9, R0 ;  /* 0x0000000009057220 */ /* 0x000fca0000300000 */
[----:B------:R-:W-:Y:S01]  /*0db0*/  STG.E.128 desc[UR6][R2.64], R4 ;  /* 0x0000000402007986 */ /* 0x000fe2000c101d06 */
[----:B------:R-:W-:Y:S05]  /*0dc0*/  EXIT ;  /* 0x000000000000794d */ /* 0x000fea0003800000 */
        .weak           $__internal_1_$__cuda_sm3x_div_rn_noftz_f32_slowpath
        .type           $__internal_1_$__cuda_sm3x_div_rn_noftz_f32_slowpath,@function
        .size           $__internal_1_$__cuda_sm3x_div_rn_noftz_f32_slowpath,(.L_x_58 - $__internal_1_$__cuda_sm3x_div_rn_noftz_f32_slowpath)
$__internal_1_$__cuda_sm3x_div_rn_noftz_f32_slowpath:
[----:B------:R-:W-:Y:S01]  /*0dd0*/  SHF.R.U32.HI R6, RZ, 0x17, R3 ;  /* 0x00000017ff067819 */ /* 0x000fe20000011603 */
[----:B------:R-:W-:Y:S01]  /*0de0*/  BSSY.RECONVERGENT B1, `(.L_x_45) ;  /* 0x0000062000017945 */ /* 0x000fe20003800200 */
[----:B------:R-:W-:Y:S02]  /*0df0*/  SHF.R.U32.HI R5, RZ, 0x17, R0 ;  /* 0x00000017ff057819 */ /* 0x000fe40000011600 */
        /* <DEDUP_REMOVED lines=31> */
.L_x_46:
[----:B------:R-:W-:Y:S01]  /*0ff0*/  LEA R6, R12, 0xc0800000, 0x17 ;  /* 0xc08000000c067811 */ /* 0x000fe200078eb8ff */
[----:B------:R-:W-:Y:S04]  /*1000*/  BSSY.RECONVERGENT B2, `(.L_x_51) ;  /* 0x0000036000027945 */ /* 0x000fe80003800200 */
[----:B------:R-:W-:Y:S02]  /*1010*/  IMAD.IADD R6, R3, 0x1, -R6 ;  /* 0x0000000103067824 */ /* 0x000fe400078e0a06 */
[----:B------:R-:W-:Y:S02]  /*1020*/  VIADD R3, R11, 0xffffff81 ;  /* 0xffffff810b037836 */ /* 0x000fe40000000000 */
[----:B------:R0:W1:Y:S01]  /*1030*/  MUFU.RCP R8, R6 ;  /* 0x0000000600087308 */ /* 0x0000620000001000 */
[----:B------:R-:W-:Y:S01]  /*1040*/  FADD.FTZ R9, -R6, -RZ ;  /* 0x800000ff06097221 */ /* 0x000fe20000010100 */
[C---:B------:R-:W-:Y:S01]  /*1050*/  IMAD R0, R3.reuse, -0x800000, R0 ;  /* 0xff80000003007824 */ /* 0x040fe200078e0200 */
[----:B0-----:R-:W-:-:S05]  /*1060*/  IADD3 R6, PT, PT, R3, 0x7f, -R12 ;  /* 0x0000007f03067810 */ /* 0x001fca0007ffe80c */
[----:B------:R-:W-:Y:S02]  /*1070*/  IMAD.IADD R6, R6, 0x1, R5 ;  /* 0x0000000106067824 */ /* 0x000fe400078e0205 */
[----:B-1----:R-:W-:-:S04]  /*1080*/  FFMA R11, R8, R9, 1 ;  /* 0x3f800000080b7423 */ /* 0x002fc80000000009 */
        /* <DEDUP_REMOVED lines=19> */
[CCC-:B------:R-:W-:Y:S01]  /*11c0*/  FFMA.RZ R3, R13.reuse, R9.reuse, R8.reuse ;  /* 0x000000090d037223 */ /* 0x1c0fe2000000c008 */
[-CC-:B------:R-:W-:Y:S01]  /*11d0*/  FFMA.RM R6, R13, R9.reuse, R8.reuse ;  /* 0x000000090d067223 */ /* 0x180fe20000004008 */
[C---:B------:R-:W-:Y:S02]  /*11e0*/  ISETP.NE.AND P2, PT, R11.reuse, RZ, PT ;  /* 0x000000ff0b00720c */ /* 0x040fe40003f45270 */
[----:B------:R-:W-:Y:S02]  /*11f0*/  ISETP.NE.AND P1, PT, R11, RZ, PT ;  /* 0x000000ff0b00720c */ /* 0x000fe40003f25270 */
[----:B------:R-:W-:Y:S01]  /*1200*/  LOP3.LUT R5, R3, 0x7fffff, RZ, 0xc0, !PT ;  /* 0x007fffff03057812 */ /* 0x000fe200078ec0ff */
[----:B------:R-:W-:Y:S01]  /*1210*/  FFMA.RP R3, R13, R9, R8 ;  /* 0x000000090d037223 */ /* 0x000fe20000008008 */
[----:B------:R-:W-:Y:S02]  /*1220*/  VIADD R8, R11, 0x20 ;  /* 0x000000200b087836 */ /* 0x000fe40000000000 */
[----:B------:R-:W-:Y:S01]  /*1230*/  LOP3.LUT R5, R5, 0x800000, RZ, 0xfc, !PT ;  /* 0x0080000005057812 */ /* 0x000fe200078efcff */
[----:B------:R-:W-:Y:S01]  /*1240*/  IMAD.MOV R9, RZ, RZ, -R11 ;  /* 0x000000ffff097224 */ /* 0x000fe200078e0a0b */
[----:B------:R-:W-:-:S02]  /*1250*/  FSETP.NEU.FTZ.AND P0, PT, R3, R6, PT ;  /* 0x000000060300720b */ /* 0x000fc40003f1d000 */
[----:B------:R-:W-:Y:S02]  /*1260*/  SHF.L.U32 R8, R5, R8, RZ ;  /* 0x0000000805087219 */ /* 0x000fe400000006ff */
[----:B------:R-:W-:Y:S02]  /*1270*/  SEL R6, R9, RZ, P2 ;  /* 0x000000ff09067207 */ /* 0x000fe40001000000 */
[----:B------:R-:W-:Y:S02]  /*1280*/  ISETP.NE.AND P1, PT, R8, RZ, P1 ;  /* 0x000000ff0800720c */ /* 0x000fe40000f25270 */
[----:B------:R-:W-:Y:S02]  /*1290*/  SHF.R.U32.HI R6, RZ, R6, R5 ;  /* 0x00000006ff067219 */ /* 0x000fe40000011605 */
[----:B------:R-:W-:Y:S02]  /*12a0*/  PLOP3.LUT P0, PT, P0, P1, PT, 0xf8, 0x8f ;  /* 0x00000000008f781c */ /* 0x000fe40000703f70 */
[----:B------:R-:W-:-:S02]  /*12b0*/  SHF.R.U32.HI R8, RZ, 0x1, R6 ;  /* 0x00000001ff087819 */ /* 0x000fc40000011606 */
[----:B------:R-:W-:-:S04]  /*12c0*/  SEL R3, RZ, 0x1, !P0 ;  /* 0x00000001ff037807 */ /* 0x000fc80004000000 */
[----:B------:R-:W-:-:S04]  /*12d0*/  LOP3.LUT R3, R3, 0x1, R8, 0xf8, !PT ;  /* 0x0000000103037812 */ /* 0x000fc800078ef808 */
[----:B------:R-:W-:-:S05]  /*12e0*/  LOP3.LUT R3, R3, R6, RZ, 0xc0, !PT ;  /* 0x0000000603037212 */ /* 0x000fca00078ec0ff */
[----:B------:R-:W-:-:S05]  /*12f0*/  IMAD.IADD R3, R8, 0x1, R3 ;  /* 0x0000000108037824 */ /* 0x000fca00078e0203 */
[----:B------:R-:W-:Y:S01]  /*1300*/  LOP3.LUT R0, R3, R0, RZ, 0xfc, !PT ;  /* 0x0000000003007212 */ /* 0x000fe200078efcff */
[----:B------:R-:W-:Y:S06]  /*1310*/  BRA `(.L_x_54) ;  /* 0x0000000000107947 */ /* 0x000fec0003800000 */
.L_x_53:
[----:B------:R-:W-:-:S04]  /*1320*/  LOP3.LUT R0, R0, 0x80000000, RZ, 0xc0, !PT ;  /* 0x8000000000007812 */ /* 0x000fc800078ec0ff */
[----:B------:R-:W-:Y:S01]  /*1330*/  LOP3.LUT R0, R0, 0x7f800000, RZ, 0xfc, !PT ;  /* 0x7f80000000007812 */ /* 0x000fe200078efcff */
[----:B------:R-:W-:Y:S06]  /*1340*/  BRA `(.L_x_54) ;  /* 0x0000000000047947 */ /* 0x000fec0003800000 */
.L_x_52:
[----:B------:R-:W-:-:S07]  /*1350*/  IMAD R0, R6, 0x800000, R0 ;  /* 0x0080000006007824 */ /* 0x000fce00078e0200 */
.L_x_54:
[----:B------:R-:W-:Y:S05]  /*1360*/  BSYNC.RECONVERGENT B2 ;  /* 0x0000000000027941 */ /* 0x000fea0003800200 */
.L_x_51:
[----:B------:R-:W-:Y:S05]  /*1370*/  BRA `(.L_x_55) ;  /* 0x0000000000207947 */ /* 0x000fea0003800000 */
.L_x_50:
[----:B------:R-:W-:-:S04]  /*1380*/  LOP3.LUT R0, R3, 0x80000000, R0, 0x48, !PT ;  /* 0x8000000003007812 */ /* 0x000fc800078e4800 */
[----:B------:R-:W-:Y:S01]  /*1390*/  LOP3.LUT R0, R0, 0x7f800000, RZ, 0xfc, !PT ;  /* 0x7f80000000007812 */ /* 0x000fe200078efcff */
[----:B------:R-:W-:Y:S06]  /*13a0*/  BRA `(.L_x_55) ;  /* 0x0000000000147947 */ /* 0x000fec0003800000 */
.L_x_49:
[----:B------:R-:W-:Y:S01]  /*13b0*/  LOP3.LUT R0, R3, 0x80000000, R0, 0x48, !PT ;  /* 0x8000000003007812 */ /* 0x000fe200078e4800 */
[----:B------:R-:W-:Y:S06]  /*13c0*/  BRA `(.L_x_55) ;  /* 0x00000000000c7947 */ /* 0x000fec0003800000 */
.L_x_48:
[----:B------:R-:W0:Y:S01]  /*13d0*/  MUFU.RSQ R0, -QNAN ;  /* 0xffc0000000007908 */ /* 0x000e220000001400 */
[----:B------:R-:W-:Y:S05]  /*13e0*/  BRA `(.L_x_55) ;  /* 0x0000000000047947 */ /* 0x000fea0003800000 */
.L_x_47:
[----:B------:R-:W-:-:S07]  /*13f0*/  FADD.FTZ R0, R0, R3 ;  /* 0x0000000300007221 */ /* 0x000fce0000010000 */
.L_x_55:
[----:B------:R-:W-:Y:S05]  /*1400*/  BSYNC.RECONVERGENT B1 ;  /* 0x0000000000017941 */ /* 0x000fea0003800200 */
.L_x_45:
[----:B------:R-:W-:-:S04]  /*1410*/  IMAD.MOV.U32 R3, RZ, RZ, 0x0 ;  /* 0x00000000ff037424 */ /* 0x000fc800078e00ff */
[----:B0-----:R-:W-:Y:S05]  /*1420*/  RET.REL.NODEC R2 `(_Z6kernelP6float4jjf) ;  /* 0xffffffe802f47950 */ /* 0x001fea0003c3ffff */
.L_x_56:
        /* <DEDUP_REMOVED lines=13> */
.L_x_58:


//--------------------- .nv.global.init           --------------------------
	.section	.nv.global.init,"aw",@progbits
	.align	4
.nv.global.init:
	.type		__cudart_i2opi_f,@object
	.size		__cudart_i2opi_f,(.L_0 - __cudart_i2opi_f)
__cudart_i2opi_f:
        /*0000*/ 	.byte	0x41, 0x90, 0x43, 0x3c, 0x99, 0x95, 0x62, 0xdb, 0xc0, 0xdd, 0x34, 0xf5, 0xd1, 0x57, 0x27, 0xfc
        /*0010*/ 	.byte	0x29, 0x15, 0x44, 0x4e, 0x6e, 0x83, 0xf9, 0xa2
.L_0:


//--------------------- .nv.shared.reserved.0     --------------------------
	.section	.nv.shared.reserved.0,"aw",@nobits
	.weak		__nv_reservedSMEM_offset_0_alias
	.size		__nv_reservedSMEM_offset_0_alias, 0, 64
	.other		__nv_reservedSMEM_offset_0_alias,@"STO_CUDA_RESERVED_SHARED STV_DEFAULT"
__nv_reservedSMEM_offset_0_alias:
	.zero		0
	.zero		64


//--------------------- .nv.constant0._Z13kernel_colourP6float4P6uchar4jjf --------------------------
	.section	.nv.constant0._Z13kernel_colourP6float4P6uchar4jjf,"a",@progbits
	.sectionflags	@""
	.align	4
.nv.constant0._Z13kernel_colourP6float4P6uchar4jjf:
	.zero		924


//--------------------- .nv.constant0._Z6kernelP6float4jjf --------------------------
	.section	.nv.constant0._Z6kernelP6float4jjf,"a",@progbits
	.sectionflags	@""
	.align	4
.nv.constant0._Z6kernelP6float4jjf:
	.zero		916


//--------------------- SYMBOLS --------------------------

	.type		.nv.reservedSmem.offset0,@object
	.size		.nv.reservedSmem.offset0,0x4
